//
// Generated by NVIDIA NVVM Compiler
//
// Compiler Build ID: CL-36424714
// Cuda compilation tools, release 13.0, V13.0.88
// Based on NVVM 20.0.0
//

.version 9.0
.target sm_100
.address_size 64

	// .globl	_ZN3cub18CUB_300001_SM_10006detail11EmptyKernelIvEEvv
.global .align 1 .b8 _ZN30_INTERNAL_7198082e_4_k_cu_main4cuda3std3__45__cpo5beginE[1];
.global .align 1 .b8 _ZN30_INTERNAL_7198082e_4_k_cu_main4cuda3std3__45__cpo3endE[1];
.global .align 1 .b8 _ZN30_INTERNAL_7198082e_4_k_cu_main4cuda3std3__45__cpo6cbeginE[1];
.global .align 1 .b8 _ZN30_INTERNAL_7198082e_4_k_cu_main4cuda3std3__45__cpo4cendE[1];
.global .align 1 .b8 _ZN30_INTERNAL_7198082e_4_k_cu_main4cuda3std3__45__cpo6rbeginE[1];
.global .align 1 .b8 _ZN30_INTERNAL_7198082e_4_k_cu_main4cuda3std3__45__cpo4rendE[1];
.global .align 1 .b8 _ZN30_INTERNAL_7198082e_4_k_cu_main4cuda3std3__45__cpo7crbeginE[1];
.global .align 1 .b8 _ZN30_INTERNAL_7198082e_4_k_cu_main4cuda3std3__45__cpo5crendE[1];
.global .align 1 .b8 _ZN30_INTERNAL_7198082e_4_k_cu_main4cuda3std3__432_GLOBAL__N__7198082e_4_k_cu_main6ignoreE[1];
.global .align 1 .b8 _ZN30_INTERNAL_7198082e_4_k_cu_main4cuda3std3__419piecewise_constructE[1];
.global .align 1 .b8 _ZN30_INTERNAL_7198082e_4_k_cu_main4cuda3std3__48in_placeE[1];
.global .align 1 .b8 _ZN30_INTERNAL_7198082e_4_k_cu_main4cuda3std3__420unreachable_sentinelE[1];
.global .align 1 .b8 _ZN30_INTERNAL_7198082e_4_k_cu_main4cuda3std3__47nulloptE[1];
.global .align 1 .b8 _ZN30_INTERNAL_7198082e_4_k_cu_main4cuda3std3__48unexpectE[1];
.global .align 1 .b8 _ZN30_INTERNAL_7198082e_4_k_cu_main4cuda3std6ranges3__45__cpo4swapE[1];
.global .align 1 .b8 _ZN30_INTERNAL_7198082e_4_k_cu_main4cuda3std6ranges3__45__cpo9iter_moveE[1];
.global .align 1 .b8 _ZN30_INTERNAL_7198082e_4_k_cu_main4cuda3std6ranges3__45__cpo5beginE[1];
.global .align 1 .b8 _ZN30_INTERNAL_7198082e_4_k_cu_main4cuda3std6ranges3__45__cpo3endE[1];
.global .align 1 .b8 _ZN30_INTERNAL_7198082e_4_k_cu_main4cuda3std6ranges3__45__cpo6cbeginE[1];
.global .align 1 .b8 _ZN30_INTERNAL_7198082e_4_k_cu_main4cuda3std6ranges3__45__cpo4cendE[1];
.global .align 1 .b8 _ZN30_INTERNAL_7198082e_4_k_cu_main4cuda3std6ranges3__45__cpo7advanceE[1];
.global .align 1 .b8 _ZN30_INTERNAL_7198082e_4_k_cu_main4cuda3std6ranges3__45__cpo9iter_swapE[1];
.global .align 1 .b8 _ZN30_INTERNAL_7198082e_4_k_cu_main4cuda3std6ranges3__45__cpo4nextE[1];
.global .align 1 .b8 _ZN30_INTERNAL_7198082e_4_k_cu_main4cuda3std6ranges3__45__cpo4prevE[1];
.global .align 1 .b8 _ZN30_INTERNAL_7198082e_4_k_cu_main4cuda3std6ranges3__45__cpo4dataE[1];
.global .align 1 .b8 _ZN30_INTERNAL_7198082e_4_k_cu_main4cuda3std6ranges3__45__cpo5cdataE[1];
.global .align 1 .b8 _ZN30_INTERNAL_7198082e_4_k_cu_main4cuda3std6ranges3__45__cpo4sizeE[1];
.global .align 1 .b8 _ZN30_INTERNAL_7198082e_4_k_cu_main4cuda3std6ranges3__45__cpo5ssizeE[1];
.global .align 1 .b8 _ZN30_INTERNAL_7198082e_4_k_cu_main4cuda3std6ranges3__45__cpo8distanceE[1];
.global .align 1 .b8 _ZN30_INTERNAL_7198082e_4_k_cu_main6thrust24THRUST_300001_SM_1000_NS8cuda_cub3parE[1];
.global .align 1 .b8 _ZN30_INTERNAL_7198082e_4_k_cu_main6thrust24THRUST_300001_SM_1000_NS8cuda_cub10par_nosyncE[1];
.global .align 1 .b8 _ZN30_INTERNAL_7198082e_4_k_cu_main6thrust24THRUST_300001_SM_1000_NS6system6detail10sequential3seqE[1];
.global .align 1 .b8 _ZN30_INTERNAL_7198082e_4_k_cu_main6thrust24THRUST_300001_SM_1000_NS12placeholders2_1E[1];
.global .align 1 .b8 _ZN30_INTERNAL_7198082e_4_k_cu_main6thrust24THRUST_300001_SM_1000_NS12placeholders2_2E[1];
.global .align 1 .b8 _ZN30_INTERNAL_7198082e_4_k_cu_main6thrust24THRUST_300001_SM_1000_NS12placeholders2_3E[1];
.global .align 1 .b8 _ZN30_INTERNAL_7198082e_4_k_cu_main6thrust24THRUST_300001_SM_1000_NS12placeholders2_4E[1];
.global .align 1 .b8 _ZN30_INTERNAL_7198082e_4_k_cu_main6thrust24THRUST_300001_SM_1000_NS12placeholders2_5E[1];
.global .align 1 .b8 _ZN30_INTERNAL_7198082e_4_k_cu_main6thrust24THRUST_300001_SM_1000_NS12placeholders2_6E[1];
.global .align 1 .b8 _ZN30_INTERNAL_7198082e_4_k_cu_main6thrust24THRUST_300001_SM_1000_NS12placeholders2_7E[1];
.global .align 1 .b8 _ZN30_INTERNAL_7198082e_4_k_cu_main6thrust24THRUST_300001_SM_1000_NS12placeholders2_8E[1];
.global .align 1 .b8 _ZN30_INTERNAL_7198082e_4_k_cu_main6thrust24THRUST_300001_SM_1000_NS12placeholders2_9E[1];
.global .align 1 .b8 _ZN30_INTERNAL_7198082e_4_k_cu_main6thrust24THRUST_300001_SM_1000_NS12placeholders3_10E[1];
.global .align 1 .b8 _ZN30_INTERNAL_7198082e_4_k_cu_main6thrust24THRUST_300001_SM_1000_NS3seqE[1];

.visible .entry _ZN3cub18CUB_300001_SM_10006detail11EmptyKernelIvEEvv()
{


	ret;

}
	// .globl	_ZN3cub18CUB_300001_SM_10006detail9transform16transform_kernelINS2_10policy_hubILb1EN4cuda3std3__45tupleIJN6thrust24THRUST_300001_SM_1000_NS6detail15normal_iteratorINSA_10device_ptrIfEEEESF_EEEE10policy1000Ei11add_functorIfESF_JPfSL_EEEvT0_iT1_T2_DpNS2_10kernel_argIT3_EE
.visible .entry _ZN3cub18CUB_300001_SM_10006detail9transform16transform_kernelINS2_10policy_hubILb1EN4cuda3std3__45tupleIJN6thrust24THRUST_300001_SM_1000_NS6detail15normal_iteratorINSA_10device_ptrIfEEEESF_EEEE10policy1000Ei11add_functorIfESF_JPfSL_EEEvT0_iT1_T2_DpNS2_10kernel_argIT3_EE(
	.param .u32 _ZN3cub18CUB_300001_SM_10006detail9transform16transform_kernelINS2_10policy_hubILb1EN4cuda3std3__45tupleIJN6thrust24THRUST_300001_SM_1000_NS6detail15normal_iteratorINSA_10device_ptrIfEEEESF_EEEE10policy1000Ei11add_functorIfESF_JPfSL_EEEvT0_iT1_T2_DpNS2_10kernel_argIT3_EE_param_0,
	.param .u32 _ZN3cub18CUB_300001_SM_10006detail9transform16transform_kernelINS2_10policy_hubILb1EN4cuda3std3__45tupleIJN6thrust24THRUST_300001_SM_1000_NS6detail15normal_iteratorINSA_10device_ptrIfEEEESF_EEEE10policy1000Ei11add_functorIfESF_JPfSL_EEEvT0_iT1_T2_DpNS2_10kernel_argIT3_EE_param_1,
	.param .align 1 .b8 _ZN3cub18CUB_300001_SM_10006detail9transform16transform_kernelINS2_10policy_hubILb1EN4cuda3std3__45tupleIJN6thrust24THRUST_300001_SM_1000_NS6detail15normal_iteratorINSA_10device_ptrIfEEEESF_EEEE10policy1000Ei11add_functorIfESF_JPfSL_EEEvT0_iT1_T2_DpNS2_10kernel_argIT3_EE_param_2[1],
	.param .align 8 .b8 _ZN3cub18CUB_300001_SM_10006detail9transform16transform_kernelINS2_10policy_hubILb1EN4cuda3std3__45tupleIJN6thrust24THRUST_300001_SM_1000_NS6detail15normal_iteratorINSA_10device_ptrIfEEEESF_EEEE10policy1000Ei11add_functorIfESF_JPfSL_EEEvT0_iT1_T2_DpNS2_10kernel_argIT3_EE_param_3[8],
	.param .align 8 .b8 _ZN3cub18CUB_300001_SM_10006detail9transform16transform_kernelINS2_10policy_hubILb1EN4cuda3std3__45tupleIJN6thrust24THRUST_300001_SM_1000_NS6detail15normal_iteratorINSA_10device_ptrIfEEEESF_EEEE10policy1000Ei11add_functorIfESF_JPfSL_EEEvT0_iT1_T2_DpNS2_10kernel_argIT3_EE_param_4[16],
	.param .align 8 .b8 _ZN3cub18CUB_300001_SM_10006detail9transform16transform_kernelINS2_10policy_hubILb1EN4cuda3std3__45tupleIJN6thrust24THRUST_300001_SM_1000_NS6detail15normal_iteratorINSA_10device_ptrIfEEEESF_EEEE10policy1000Ei11add_functorIfESF_JPfSL_EEEvT0_iT1_T2_DpNS2_10kernel_argIT3_EE_param_5[16]
)
.maxntid 128
{
	.reg .pred 	%p<38>;
	.reg .b32 	%r<87>;
	.reg .b32 	%f<133>;
	.reg .b64 	%rd<99>;

	ld.param.u32 	%r52, [_ZN3cub18CUB_300001_SM_10006detail9transform16transform_kernelINS2_10policy_hubILb1EN4cuda3std3__45tupleIJN6thrust24THRUST_300001_SM_1000_NS6detail15normal_iteratorINSA_10device_ptrIfEEEESF_EEEE10policy1000Ei11add_functorIfESF_JPfSL_EEEvT0_iT1_T2_DpNS2_10kernel_argIT3_EE_param_0];
	ld.param.u64 	%rd29, [_ZN3cub18CUB_300001_SM_10006detail9transform16transform_kernelINS2_10policy_hubILb1EN4cuda3std3__45tupleIJN6thrust24THRUST_300001_SM_1000_NS6detail15normal_iteratorINSA_10device_ptrIfEEEESF_EEEE10policy1000Ei11add_functorIfESF_JPfSL_EEEvT0_iT1_T2_DpNS2_10kernel_argIT3_EE_param_5];
	ld.param.u64 	%rd30, [_ZN3cub18CUB_300001_SM_10006detail9transform16transform_kernelINS2_10policy_hubILb1EN4cuda3std3__45tupleIJN6thrust24THRUST_300001_SM_1000_NS6detail15normal_iteratorINSA_10device_ptrIfEEEESF_EEEE10policy1000Ei11add_functorIfESF_JPfSL_EEEvT0_iT1_T2_DpNS2_10kernel_argIT3_EE_param_4];
	ld.param.u64 	%rd31, [_ZN3cub18CUB_300001_SM_10006detail9transform16transform_kernelINS2_10policy_hubILb1EN4cuda3std3__45tupleIJN6thrust24THRUST_300001_SM_1000_NS6detail15normal_iteratorINSA_10device_ptrIfEEEESF_EEEE10policy1000Ei11add_functorIfESF_JPfSL_EEEvT0_iT1_T2_DpNS2_10kernel_argIT3_EE_param_3];
	ld.param.u32 	%r51, [_ZN3cub18CUB_300001_SM_10006detail9transform16transform_kernelINS2_10policy_hubILb1EN4cuda3std3__45tupleIJN6thrust24THRUST_300001_SM_1000_NS6detail15normal_iteratorINSA_10device_ptrIfEEEESF_EEEE10policy1000Ei11add_functorIfESF_JPfSL_EEEvT0_iT1_T2_DpNS2_10kernel_argIT3_EE_param_1];
	cvta.to.global.u64 	%rd1, %rd31;
	cvta.to.global.u64 	%rd2, %rd30;
	cvta.to.global.u64 	%rd3, %rd29;
	shl.b32 	%r1, %r51, 7;
	mov.u32 	%r53, %ctaid.x;
	mul.lo.s32 	%r2, %r1, %r53;
	sub.s32 	%r3, %r52, %r2;
	min.s32 	%r4, %r1, %r3;
	shl.b32 	%r5, %r4, 2;
	mov.u32 	%r6, %tid.x;
	shl.b32 	%r75, %r6, 7;
	setp.ge.s32 	%p1, %r75, %r5;
	@%p1 bra 	$L__BB1_5;
	mul.wide.u32 	%rd4, %r6, 128;
	add.s64 	%rd32, %rd2, %rd4;
	mul.wide.s32 	%rd5, %r2, 4;
	add.s64 	%rd96, %rd32, %rd5;
	mov.u32 	%r74, %r75;
$L__BB1_2:
	.pragma "nounroll";
	// begin inline asm
	prefetch.global.L2 [%rd96];
	// end inline asm
	add.s32 	%r74, %r74, 16384;
	add.s64 	%rd96, %rd96, 16384;
	setp.lt.s32 	%p2, %r74, %r5;
	@%p2 bra 	$L__BB1_2;
	add.s64 	%rd34, %rd3, %rd4;
	add.s64 	%rd97, %rd34, %rd5;
$L__BB1_4:
	.pragma "nounroll";
	// begin inline asm
	prefetch.global.L2 [%rd97];
	// end inline asm
	add.s32 	%r75, %r75, 16384;
	add.s64 	%rd97, %rd97, 16384;
	setp.lt.s32 	%p3, %r75, %r5;
	@%p3 bra 	$L__BB1_4;
$L__BB1_5:
	mul.wide.s32 	%rd98, %r2, 4;
	add.s64 	%rd12, %rd2, %rd98;
	add.s64 	%rd13, %rd3, %rd98;
	add.s64 	%rd14, %rd1, %rd98;
	setp.gt.s32 	%p4, %r1, %r3;
	@%p4 bra 	$L__BB1_19;
	setp.lt.s32 	%p5, %r51, 1;
	@%p5 bra 	$L__BB1_60;
	and.b32  	%r12, %r51, 15;
	setp.lt.u32 	%p6, %r51, 16;
	mov.b32 	%r82, 0;
	@%p6 bra 	$L__BB1_10;
	and.b32  	%r82, %r51, 2147483632;
	neg.s32 	%r77, %r82;
	add.s64 	%rd37, %rd98, 1536;
	add.s32 	%r76, %r6, 1152;
	add.s64 	%rd16, %rd3, %rd37;
	add.s64 	%rd17, %rd1, %rd37;
	mul.wide.u32 	%rd38, %r6, 4;
	add.s64 	%rd39, %rd38, %rd2;
	add.s64 	%rd18, %rd39, 4096;
	add.s64 	%rd40, %rd38, 2048;
	add.s64 	%rd19, %rd3, %rd40;
	add.s64 	%rd20, %rd1, %rd40;
$L__BB1_9:
	.pragma "nounroll";
	mul.wide.s32 	%rd41, %r76, 4;
	mul.wide.s32 	%rd42, %r2, 4;
	add.s64 	%rd43, %rd42, %rd2;
	add.s64 	%rd44, %rd43, %rd41;
	add.s64 	%rd45, %rd16, %rd41;
	add.s64 	%rd46, %rd17, %rd41;
	add.s64 	%rd47, %rd18, %rd98;
	add.s64 	%rd48, %rd19, %rd98;
	ld.global.f32 	%f1, [%rd47+-4096];
	ld.global.f32 	%f2, [%rd48+-2048];
	add.f32 	%f3, %f1, %f2;
	add.s64 	%rd49, %rd20, %rd98;
	st.global.f32 	[%rd49+-2048], %f3;
	ld.global.f32 	%f4, [%rd47+-3584];
	ld.global.f32 	%f5, [%rd48+-1536];
	add.f32 	%f6, %f4, %f5;
	st.global.f32 	[%rd49+-1536], %f6;
	ld.global.f32 	%f7, [%rd47+-3072];
	ld.global.f32 	%f8, [%rd48+-1024];
	add.f32 	%f9, %f7, %f8;
	st.global.f32 	[%rd49+-1024], %f9;
	ld.global.f32 	%f10, [%rd47+-2560];
	ld.global.f32 	%f11, [%rd48+-512];
	add.f32 	%f12, %f10, %f11;
	st.global.f32 	[%rd49+-512], %f12;
	ld.global.f32 	%f13, [%rd47+-2048];
	ld.global.f32 	%f14, [%rd48];
	add.f32 	%f15, %f13, %f14;
	st.global.f32 	[%rd49], %f15;
	ld.global.f32 	%f16, [%rd47+-1536];
	ld.global.f32 	%f17, [%rd48+512];
	add.f32 	%f18, %f16, %f17;
	st.global.f32 	[%rd49+512], %f18;
	ld.global.f32 	%f19, [%rd47+-1024];
	ld.global.f32 	%f20, [%rd48+1024];
	add.f32 	%f21, %f19, %f20;
	st.global.f32 	[%rd49+1024], %f21;
	ld.global.f32 	%f22, [%rd47+-512];
	ld.global.f32 	%f23, [%rd48+1536];
	add.f32 	%f24, %f22, %f23;
	st.global.f32 	[%rd49+1536], %f24;
	ld.global.f32 	%f25, [%rd47];
	ld.global.f32 	%f26, [%rd48+2048];
	add.f32 	%f27, %f25, %f26;
	st.global.f32 	[%rd49+2048], %f27;
	ld.global.f32 	%f28, [%rd44];
	ld.global.f32 	%f29, [%rd45+-1536];
	add.f32 	%f30, %f28, %f29;
	st.global.f32 	[%rd46+-1536], %f30;
	ld.global.f32 	%f31, [%rd44+512];
	ld.global.f32 	%f32, [%rd45+-1024];
	add.f32 	%f33, %f31, %f32;
	st.global.f32 	[%rd46+-1024], %f33;
	ld.global.f32 	%f34, [%rd44+1024];
	ld.global.f32 	%f35, [%rd45+-512];
	add.f32 	%f36, %f34, %f35;
	st.global.f32 	[%rd46+-512], %f36;
	ld.global.f32 	%f37, [%rd44+1536];
	ld.global.f32 	%f38, [%rd45];
	add.f32 	%f39, %f37, %f38;
	st.global.f32 	[%rd46], %f39;
	ld.global.f32 	%f40, [%rd44+2048];
	ld.global.f32 	%f41, [%rd45+512];
	add.f32 	%f42, %f40, %f41;
	st.global.f32 	[%rd46+512], %f42;
	ld.global.f32 	%f43, [%rd44+2560];
	ld.global.f32 	%f44, [%rd45+1024];
	add.f32 	%f45, %f43, %f44;
	st.global.f32 	[%rd46+1024], %f45;
	ld.global.f32 	%f46, [%rd44+3072];
	ld.global.f32 	%f47, [%rd45+1536];
	add.f32 	%f48, %f46, %f47;
	st.global.f32 	[%rd46+1536], %f48;
	add.s32 	%r77, %r77, 16;
	add.s32 	%r76, %r76, 2048;
	add.s64 	%rd98, %rd98, 8192;
	setp.eq.s32 	%p7, %r77, 0;
	@%p7 bra 	$L__BB1_10;
	bra.uni 	$L__BB1_9;
$L__BB1_10:
	setp.eq.s32 	%p8, %r12, 0;
	@%p8 bra 	$L__BB1_60;
	and.b32  	%r39, %r51, 7;
	setp.lt.u32 	%p9, %r12, 8;
	@%p9 bra 	$L__BB1_13;
	shl.b32 	%r55, %r82, 7;
	add.s32 	%r56, %r55, %r6;
	mul.wide.s32 	%rd50, %r56, 4;
	add.s64 	%rd51, %rd12, %rd50;
	add.s64 	%rd52, %rd13, %rd50;
	ld.global.f32 	%f49, [%rd51];
	ld.global.f32 	%f50, [%rd52];
	add.f32 	%f51, %f49, %f50;
	add.s64 	%rd53, %rd14, %rd50;
	st.global.f32 	[%rd53], %f51;
	ld.global.f32 	%f52, [%rd51+512];
	ld.global.f32 	%f53, [%rd52+512];
	add.f32 	%f54, %f52, %f53;
	st.global.f32 	[%rd53+512], %f54;
	ld.global.f32 	%f55, [%rd51+1024];
	ld.global.f32 	%f56, [%rd52+1024];
	add.f32 	%f57, %f55, %f56;
	st.global.f32 	[%rd53+1024], %f57;
	ld.global.f32 	%f58, [%rd51+1536];
	ld.global.f32 	%f59, [%rd52+1536];
	add.f32 	%f60, %f58, %f59;
	st.global.f32 	[%rd53+1536], %f60;
	ld.global.f32 	%f61, [%rd51+2048];
	ld.global.f32 	%f62, [%rd52+2048];
	add.f32 	%f63, %f61, %f62;
	st.global.f32 	[%rd53+2048], %f63;
	ld.global.f32 	%f64, [%rd51+2560];
	ld.global.f32 	%f65, [%rd52+2560];
	add.f32 	%f66, %f64, %f65;
	st.global.f32 	[%rd53+2560], %f66;
	ld.global.f32 	%f67, [%rd51+3072];
	ld.global.f32 	%f68, [%rd52+3072];
	add.f32 	%f69, %f67, %f68;
	st.global.f32 	[%rd53+3072], %f69;
	ld.global.f32 	%f70, [%rd51+3584];
	ld.global.f32 	%f71, [%rd52+3584];
	add.f32 	%f72, %f70, %f71;
	st.global.f32 	[%rd53+3584], %f72;
	add.s32 	%r82, %r82, 8;
$L__BB1_13:
	setp.eq.s32 	%p10, %r39, 0;
	@%p10 bra 	$L__BB1_60;
	and.b32  	%r42, %r51, 3;
	setp.lt.u32 	%p11, %r39, 4;
	@%p11 bra 	$L__BB1_16;
	shl.b32 	%r57, %r82, 7;
	add.s32 	%r58, %r57, %r6;
	mul.wide.s32 	%rd54, %r58, 4;
	add.s64 	%rd55, %rd12, %rd54;
	add.s64 	%rd56, %rd13, %rd54;
	ld.global.f32 	%f73, [%rd55];
	ld.global.f32 	%f74, [%rd56];
	add.f32 	%f75, %f73, %f74;
	add.s64 	%rd57, %rd14, %rd54;
	st.global.f32 	[%rd57], %f75;
	ld.global.f32 	%f76, [%rd55+512];
	ld.global.f32 	%f77, [%rd56+512];
	add.f32 	%f78, %f76, %f77;
	st.global.f32 	[%rd57+512], %f78;
	ld.global.f32 	%f79, [%rd55+1024];
	ld.global.f32 	%f80, [%rd56+1024];
	add.f32 	%f81, %f79, %f80;
	st.global.f32 	[%rd57+1024], %f81;
	ld.global.f32 	%f82, [%rd55+1536];
	ld.global.f32 	%f83, [%rd56+1536];
	add.f32 	%f84, %f82, %f83;
	st.global.f32 	[%rd57+1536], %f84;
	add.s32 	%r82, %r82, 4;
$L__BB1_16:
	setp.eq.s32 	%p12, %r42, 0;
	@%p12 bra 	$L__BB1_60;
	mul.wide.s32 	%rd58, %r2, 4;
	add.s64 	%rd26, %rd1, %rd58;
	shl.b32 	%r59, %r82, 7;
	add.s32 	%r86, %r6, %r59;
	add.s64 	%rd27, %rd3, %rd58;
	add.s64 	%rd28, %rd2, %rd58;
	neg.s32 	%r85, %r42;
$L__BB1_18:
	.pragma "nounroll";
	mul.wide.s32 	%rd59, %r86, 4;
	add.s64 	%rd60, %rd26, %rd59;
	add.s64 	%rd61, %rd27, %rd59;
	add.s64 	%rd62, %rd28, %rd59;
	ld.global.f32 	%f85, [%rd62];
	ld.global.f32 	%f86, [%rd61];
	add.f32 	%f87, %f85, %f86;
	st.global.f32 	[%rd60], %f87;
	add.s32 	%r86, %r86, 128;
	add.s32 	%r85, %r85, 1;
	setp.ne.s32 	%p13, %r85, 0;
	@%p13 bra 	$L__BB1_18;
	bra.uni 	$L__BB1_60;
$L__BB1_19:
	setp.lt.s32 	%p14, %r51, 1;
	@%p14 bra 	$L__BB1_60;
	and.b32  	%r16, %r51, 7;
	setp.lt.u32 	%p15, %r51, 8;
	mov.b32 	%r79, 0;
	@%p15 bra 	$L__BB1_39;
	and.b32  	%r79, %r51, 2147483640;
	mov.b32 	%r78, 0;
$L__BB1_22:
	.pragma "nounroll";
	shl.b32 	%r62, %r78, 7;
	add.s32 	%r23, %r62, %r6;
	setp.ge.s32 	%p16, %r23, %r4;
	@%p16 bra 	$L__BB1_24;
	mul.wide.u32 	%rd63, %r23, 4;
	add.s64 	%rd64, %rd12, %rd63;
	add.s64 	%rd65, %rd13, %rd63;
	ld.global.f32 	%f88, [%rd64];
	ld.global.f32 	%f89, [%rd65];
	add.f32 	%f90, %f88, %f89;
	add.s64 	%rd66, %rd14, %rd63;
	st.global.f32 	[%rd66], %f90;
$L__BB1_24:
	add.s32 	%r63, %r23, 128;
	setp.ge.s32 	%p17, %r63, %r4;
	mul.wide.s32 	%rd67, %r63, 4;
	add.s64 	%rd23, %rd12, %rd67;
	add.s64 	%rd24, %rd13, %rd67;
	add.s64 	%rd25, %rd14, %rd67;
	@%p17 bra 	$L__BB1_26;
	ld.global.f32 	%f91, [%rd23];
	ld.global.f32 	%f92, [%rd24];
	add.f32 	%f93, %f91, %f92;
	st.global.f32 	[%rd25], %f93;
$L__BB1_26:
	add.s32 	%r64, %r23, 256;
	setp.ge.s32 	%p18, %r64, %r4;
	@%p18 bra 	$L__BB1_28;
	ld.global.f32 	%f94, [%rd23+512];
	ld.global.f32 	%f95, [%rd24+512];
	add.f32 	%f96, %f94, %f95;
	st.global.f32 	[%rd25+512], %f96;
$L__BB1_28:
	add.s32 	%r65, %r23, 384;
	setp.ge.s32 	%p19, %r65, %r4;
	@%p19 bra 	$L__BB1_30;
	ld.global.f32 	%f97, [%rd23+1024];
	ld.global.f32 	%f98, [%rd24+1024];
	add.f32 	%f99, %f97, %f98;
	st.global.f32 	[%rd25+1024], %f99;
$L__BB1_30:
	add.s32 	%r66, %r23, 512;
	setp.ge.s32 	%p20, %r66, %r4;
	@%p20 bra 	$L__BB1_32;
	ld.global.f32 	%f100, [%rd23+1536];
	ld.global.f32 	%f101, [%rd24+1536];
	add.f32 	%f102, %f100, %f101;
	st.global.f32 	[%rd25+1536], %f102;
$L__BB1_32:
	add.s32 	%r67, %r23, 640;
	setp.ge.s32 	%p21, %r67, %r4;
	@%p21 bra 	$L__BB1_34;
	ld.global.f32 	%f103, [%rd23+2048];
	ld.global.f32 	%f104, [%rd24+2048];
	add.f32 	%f105, %f103, %f104;
	st.global.f32 	[%rd25+2048], %f105;
$L__BB1_34:
	add.s32 	%r68, %r23, 768;
	setp.ge.s32 	%p22, %r68, %r4;
	@%p22 bra 	$L__BB1_36;
	ld.global.f32 	%f106, [%rd23+2560];
	ld.global.f32 	%f107, [%rd24+2560];
	add.f32 	%f108, %f106, %f107;
	st.global.f32 	[%rd25+2560], %f108;
$L__BB1_36:
	add.s32 	%r69, %r23, 896;
	setp.ge.s32 	%p23, %r69, %r4;
	@%p23 bra 	$L__BB1_38;
	ld.global.f32 	%f109, [%rd23+3072];
	ld.global.f32 	%f110, [%rd24+3072];
	add.f32 	%f111, %f109, %f110;
	st.global.f32 	[%rd25+3072], %f111;
$L__BB1_38:
	add.s32 	%r78, %r78, 8;
	setp.ne.s32 	%p24, %r78, %r79;
	@%p24 bra 	$L__BB1_22;
$L__BB1_39:
	setp.eq.s32 	%p25, %r16, 0;
	@%p25 bra 	$L__BB1_60;
	and.b32  	%r26, %r51, 3;
	setp.lt.u32 	%p26, %r16, 4;
	@%p26 bra 	$L__BB1_50;
	shl.b32 	%r70, %r79, 7;
	add.s32 	%r27, %r70, %r6;
	setp.ge.s32 	%p27, %r27, %r4;
	@%p27 bra 	$L__BB1_43;
	mul.wide.s32 	%rd68, %r27, 4;
	add.s64 	%rd69, %rd12, %rd68;
	add.s64 	%rd70, %rd13, %rd68;
	ld.global.f32 	%f112, [%rd69];
	ld.global.f32 	%f113, [%rd70];
	add.f32 	%f114, %f112, %f113;
	add.s64 	%rd71, %rd14, %rd68;
	st.global.f32 	[%rd71], %f114;
$L__BB1_43:
	add.s32 	%r28, %r27, 128;
	setp.ge.s32 	%p28, %r28, %r4;
	@%p28 bra 	$L__BB1_45;
	mul.wide.s32 	%rd72, %r28, 4;
	add.s64 	%rd73, %rd12, %rd72;
	add.s64 	%rd74, %rd13, %rd72;
	ld.global.f32 	%f115, [%rd73];
	ld.global.f32 	%f116, [%rd74];
	add.f32 	%f117, %f115, %f116;
	add.s64 	%rd75, %rd14, %rd72;
	st.global.f32 	[%rd75], %f117;
$L__BB1_45:
	add.s32 	%r29, %r27, 256;
	setp.ge.s32 	%p29, %r29, %r4;
	@%p29 bra 	$L__BB1_47;
	mul.wide.s32 	%rd76, %r29, 4;
	add.s64 	%rd77, %rd12, %rd76;
	add.s64 	%rd78, %rd13, %rd76;
	ld.global.f32 	%f118, [%rd77];
	ld.global.f32 	%f119, [%rd78];
	add.f32 	%f120, %f118, %f119;
	add.s64 	%rd79, %rd14, %rd76;
	st.global.f32 	[%rd79], %f120;
$L__BB1_47:
	add.s32 	%r30, %r27, 384;
	setp.ge.s32 	%p30, %r30, %r4;
	@%p30 bra 	$L__BB1_49;
	mul.wide.s32 	%rd80, %r30, 4;
	add.s64 	%rd81, %rd12, %rd80;
	add.s64 	%rd82, %rd13, %rd80;
	ld.global.f32 	%f121, [%rd81];
	ld.global.f32 	%f122, [%rd82];
	add.f32 	%f123, %f121, %f122;
	add.s64 	%rd83, %rd14, %rd80;
	st.global.f32 	[%rd83], %f123;
$L__BB1_49:
	add.s32 	%r79, %r79, 4;
$L__BB1_50:
	setp.eq.s32 	%p31, %r26, 0;
	@%p31 bra 	$L__BB1_60;
	setp.eq.s32 	%p32, %r26, 1;
	@%p32 bra 	$L__BB1_57;
	shl.b32 	%r71, %r79, 7;
	add.s32 	%r33, %r71, %r6;
	setp.ge.s32 	%p33, %r33, %r4;
	@%p33 bra 	$L__BB1_54;
	mul.wide.s32 	%rd84, %r33, 4;
	add.s64 	%rd85, %rd12, %rd84;
	add.s64 	%rd86, %rd13, %rd84;
	ld.global.f32 	%f124, [%rd85];
	ld.global.f32 	%f125, [%rd86];
	add.f32 	%f126, %f124, %f125;
	add.s64 	%rd87, %rd14, %rd84;
	st.global.f32 	[%rd87], %f126;
$L__BB1_54:
	add.s32 	%r34, %r33, 128;
	setp.ge.s32 	%p34, %r34, %r4;
	@%p34 bra 	$L__BB1_56;
	mul.wide.s32 	%rd88, %r34, 4;
	add.s64 	%rd89, %rd12, %rd88;
	add.s64 	%rd90, %rd13, %rd88;
	ld.global.f32 	%f127, [%rd89];
	ld.global.f32 	%f128, [%rd90];
	add.f32 	%f129, %f127, %f128;
	add.s64 	%rd91, %rd14, %rd88;
	st.global.f32 	[%rd91], %f129;
$L__BB1_56:
	add.s32 	%r79, %r79, 2;
$L__BB1_57:
	and.b32  	%r72, %r51, 1;
	setp.eq.b32 	%p35, %r72, 1;
	not.pred 	%p36, %p35;
	@%p36 bra 	$L__BB1_60;
	shl.b32 	%r73, %r79, 7;
	add.s32 	%r37, %r73, %r6;
	setp.ge.s32 	%p37, %r37, %r4;
	@%p37 bra 	$L__BB1_60;
	mul.wide.s32 	%rd92, %r37, 4;
	add.s64 	%rd93, %rd12, %rd92;
	add.s64 	%rd94, %rd13, %rd92;
	ld.global.f32 	%f130, [%rd93];
	ld.global.f32 	%f131, [%rd94];
	add.f32 	%f132, %f130, %f131;
	add.s64 	%rd95, %rd14, %rd92;
	st.global.f32 	[%rd95], %f132;
$L__BB1_60:
	ret;

}
	// .globl	_ZN3cub18CUB_300001_SM_10006detail9transform16transform_kernelINS2_10policy_hubILb1EN4cuda3std3__45tupleIJN6thrust24THRUST_300001_SM_1000_NS6detail15normal_iteratorINSA_10device_ptrIfEEEESF_EEEE10policy1000El11add_functorIfESF_JPfSL_EEEvT0_iT1_T2_DpNS2_10kernel_argIT3_EE
.visible .entry _ZN3cub18CUB_300001_SM_10006detail9transform16transform_kernelINS2_10policy_hubILb1EN4cuda3std3__45tupleIJN6thrust24THRUST_300001_SM_1000_NS6detail15normal_iteratorINSA_10device_ptrIfEEEESF_EEEE10policy1000El11add_functorIfESF_JPfSL_EEEvT0_iT1_T2_DpNS2_10kernel_argIT3_EE(
	.param .u64 _ZN3cub18CUB_300001_SM_10006detail9transform16transform_kernelINS2_10policy_hubILb1EN4cuda3std3__45tupleIJN6thrust24THRUST_300001_SM_1000_NS6detail15normal_iteratorINSA_10device_ptrIfEEEESF_EEEE10policy1000El11add_functorIfESF_JPfSL_EEEvT0_iT1_T2_DpNS2_10kernel_argIT3_EE_param_0,
	.param .u32 _ZN3cub18CUB_300001_SM_10006detail9transform16transform_kernelINS2_10policy_hubILb1EN4cuda3std3__45tupleIJN6thrust24THRUST_300001_SM_1000_NS6detail15normal_iteratorINSA_10device_ptrIfEEEESF_EEEE10policy1000El11add_functorIfESF_JPfSL_EEEvT0_iT1_T2_DpNS2_10kernel_argIT3_EE_param_1,
	.param .align 1 .b8 _ZN3cub18CUB_300001_SM_10006detail9transform16transform_kernelINS2_10policy_hubILb1EN4cuda3std3__45tupleIJN6thrust24THRUST_300001_SM_1000_NS6detail15normal_iteratorINSA_10device_ptrIfEEEESF_EEEE10policy1000El11add_functorIfESF_JPfSL_EEEvT0_iT1_T2_DpNS2_10kernel_argIT3_EE_param_2[1],
	.param .align 8 .b8 _ZN3cub18CUB_300001_SM_10006detail9transform16transform_kernelINS2_10policy_hubILb1EN4cuda3std3__45tupleIJN6thrust24THRUST_300001_SM_1000_NS6detail15normal_iteratorINSA_10device_ptrIfEEEESF_EEEE10policy1000El11add_functorIfESF_JPfSL_EEEvT0_iT1_T2_DpNS2_10kernel_argIT3_EE_param_3[8],
	.param .align 8 .b8 _ZN3cub18CUB_300001_SM_10006detail9transform16transform_kernelINS2_10policy_hubILb1EN4cuda3std3__45tupleIJN6thrust24THRUST_300001_SM_1000_NS6detail15normal_iteratorINSA_10device_ptrIfEEEESF_EEEE10policy1000El11add_functorIfESF_JPfSL_EEEvT0_iT1_T2_DpNS2_10kernel_argIT3_EE_param_4[16],
	.param .align 8 .b8 _ZN3cub18CUB_300001_SM_10006detail9transform16transform_kernelINS2_10policy_hubILb1EN4cuda3std3__45tupleIJN6thrust24THRUST_300001_SM_1000_NS6detail15normal_iteratorINSA_10device_ptrIfEEEESF_EEEE10policy1000El11add_functorIfESF_JPfSL_EEEvT0_iT1_T2_DpNS2_10kernel_argIT3_EE_param_5[16]
)
.maxntid 128
{
	.reg .pred 	%p<38>;
	.reg .b32 	%r<84>;
	.reg .b32 	%f<133>;
	.reg .b64 	%rd<106>;

	ld.param.u64 	%rd29, [_ZN3cub18CUB_300001_SM_10006detail9transform16transform_kernelINS2_10policy_hubILb1EN4cuda3std3__45tupleIJN6thrust24THRUST_300001_SM_1000_NS6detail15normal_iteratorINSA_10device_ptrIfEEEESF_EEEE10policy1000El11add_functorIfESF_JPfSL_EEEvT0_iT1_T2_DpNS2_10kernel_argIT3_EE_param_0];
	ld.param.u64 	%rd30, [_ZN3cub18CUB_300001_SM_10006detail9transform16transform_kernelINS2_10policy_hubILb1EN4cuda3std3__45tupleIJN6thrust24THRUST_300001_SM_1000_NS6detail15normal_iteratorINSA_10device_ptrIfEEEESF_EEEE10policy1000El11add_functorIfESF_JPfSL_EEEvT0_iT1_T2_DpNS2_10kernel_argIT3_EE_param_5];
	ld.param.u64 	%rd31, [_ZN3cub18CUB_300001_SM_10006detail9transform16transform_kernelINS2_10policy_hubILb1EN4cuda3std3__45tupleIJN6thrust24THRUST_300001_SM_1000_NS6detail15normal_iteratorINSA_10device_ptrIfEEEESF_EEEE10policy1000El11add_functorIfESF_JPfSL_EEEvT0_iT1_T2_DpNS2_10kernel_argIT3_EE_param_4];
	ld.param.u64 	%rd32, [_ZN3cub18CUB_300001_SM_10006detail9transform16transform_kernelINS2_10policy_hubILb1EN4cuda3std3__45tupleIJN6thrust24THRUST_300001_SM_1000_NS6detail15normal_iteratorINSA_10device_ptrIfEEEESF_EEEE10policy1000El11add_functorIfESF_JPfSL_EEEvT0_iT1_T2_DpNS2_10kernel_argIT3_EE_param_3];
	ld.param.u32 	%r49, [_ZN3cub18CUB_300001_SM_10006detail9transform16transform_kernelINS2_10policy_hubILb1EN4cuda3std3__45tupleIJN6thrust24THRUST_300001_SM_1000_NS6detail15normal_iteratorINSA_10device_ptrIfEEEESF_EEEE10policy1000El11add_functorIfESF_JPfSL_EEEvT0_iT1_T2_DpNS2_10kernel_argIT3_EE_param_1];
	cvta.to.global.u64 	%rd1, %rd32;
	cvta.to.global.u64 	%rd2, %rd31;
	cvta.to.global.u64 	%rd3, %rd30;
	shl.b32 	%r1, %r49, 7;
	mov.u32 	%r50, %ctaid.x;
	cvt.u64.u32 	%rd33, %r50;
	cvt.s64.s32 	%rd34, %r1;
	mul.lo.s64 	%rd4, %rd34, %rd33;
	sub.s64 	%rd35, %rd29, %rd4;
	min.s64 	%rd36, %rd35, %rd34;
	cvt.u32.u64 	%r2, %rd36;
	shl.b32 	%r3, %r2, 2;
	mov.u32 	%r4, %tid.x;
	shl.b32 	%r72, %r4, 7;
	setp.ge.s32 	%p1, %r72, %r3;
	@%p1 bra 	$L__BB2_5;
	shl.b64 	%rd5, %rd4, 2;
	add.s64 	%rd37, %rd2, %rd5;
	mul.wide.u32 	%rd6, %r4, 128;
	add.s64 	%rd103, %rd37, %rd6;
	mov.u32 	%r71, %r72;
$L__BB2_2:
	.pragma "nounroll";
	// begin inline asm
	prefetch.global.L2 [%rd103];
	// end inline asm
	add.s32 	%r71, %r71, 16384;
	add.s64 	%rd103, %rd103, 16384;
	setp.lt.s32 	%p2, %r71, %r3;
	@%p2 bra 	$L__BB2_2;
	add.s64 	%rd39, %rd3, %rd5;
	add.s64 	%rd104, %rd39, %rd6;
$L__BB2_4:
	.pragma "nounroll";
	// begin inline asm
	prefetch.global.L2 [%rd104];
	// end inline asm
	add.s32 	%r72, %r72, 16384;
	add.s64 	%rd104, %rd104, 16384;
	setp.lt.s32 	%p3, %r72, %r3;
	@%p3 bra 	$L__BB2_4;
$L__BB2_5:
	shl.b64 	%rd105, %rd4, 2;
	add.s64 	%rd13, %rd2, %rd105;
	add.s64 	%rd14, %rd3, %rd105;
	add.s64 	%rd15, %rd1, %rd105;
	setp.eq.s32 	%p4, %r1, %r2;
	@%p4 bra 	$L__BB2_47;
	setp.lt.s32 	%p5, %r49, 1;
	@%p5 bra 	$L__BB2_60;
	and.b32  	%r10, %r49, 7;
	setp.lt.u32 	%p6, %r49, 8;
	mov.b32 	%r81, 0;
	@%p6 bra 	$L__BB2_26;
	and.b32  	%r81, %r49, 2147483640;
	mov.b32 	%r75, 0;
$L__BB2_9:
	.pragma "nounroll";
	shl.b32 	%r53, %r75, 7;
	add.s32 	%r21, %r53, %r4;
	setp.ge.s32 	%p7, %r21, %r2;
	@%p7 bra 	$L__BB2_11;
	mul.wide.u32 	%rd42, %r21, 4;
	add.s64 	%rd43, %rd13, %rd42;
	add.s64 	%rd44, %rd14, %rd42;
	ld.global.f32 	%f1, [%rd43];
	ld.global.f32 	%f2, [%rd44];
	add.f32 	%f3, %f1, %f2;
	add.s64 	%rd45, %rd15, %rd42;
	st.global.f32 	[%rd45], %f3;
$L__BB2_11:
	add.s32 	%r54, %r21, 128;
	setp.ge.s32 	%p8, %r54, %r2;
	mul.wide.s32 	%rd46, %r54, 4;
	add.s64 	%rd23, %rd13, %rd46;
	add.s64 	%rd24, %rd14, %rd46;
	add.s64 	%rd25, %rd15, %rd46;
	@%p8 bra 	$L__BB2_13;
	ld.global.f32 	%f4, [%rd23];
	ld.global.f32 	%f5, [%rd24];
	add.f32 	%f6, %f4, %f5;
	st.global.f32 	[%rd25], %f6;
$L__BB2_13:
	add.s32 	%r55, %r21, 256;
	setp.ge.s32 	%p9, %r55, %r2;
	@%p9 bra 	$L__BB2_15;
	ld.global.f32 	%f7, [%rd23+512];
	ld.global.f32 	%f8, [%rd24+512];
	add.f32 	%f9, %f7, %f8;
	st.global.f32 	[%rd25+512], %f9;
$L__BB2_15:
	add.s32 	%r56, %r21, 384;
	setp.ge.s32 	%p10, %r56, %r2;
	@%p10 bra 	$L__BB2_17;
	ld.global.f32 	%f10, [%rd23+1024];
	ld.global.f32 	%f11, [%rd24+1024];
	add.f32 	%f12, %f10, %f11;
	st.global.f32 	[%rd25+1024], %f12;
$L__BB2_17:
	add.s32 	%r57, %r21, 512;
	setp.ge.s32 	%p11, %r57, %r2;
	@%p11 bra 	$L__BB2_19;
	ld.global.f32 	%f13, [%rd23+1536];
	ld.global.f32 	%f14, [%rd24+1536];
	add.f32 	%f15, %f13, %f14;
	st.global.f32 	[%rd25+1536], %f15;
$L__BB2_19:
	add.s32 	%r58, %r21, 640;
	setp.ge.s32 	%p12, %r58, %r2;
	@%p12 bra 	$L__BB2_21;
	ld.global.f32 	%f16, [%rd23+2048];
	ld.global.f32 	%f17, [%rd24+2048];
	add.f32 	%f18, %f16, %f17;
	st.global.f32 	[%rd25+2048], %f18;
$L__BB2_21:
	add.s32 	%r59, %r21, 768;
	setp.ge.s32 	%p13, %r59, %r2;
	@%p13 bra 	$L__BB2_23;
	ld.global.f32 	%f19, [%rd23+2560];
	ld.global.f32 	%f20, [%rd24+2560];
	add.f32 	%f21, %f19, %f20;
	st.global.f32 	[%rd25+2560], %f21;
$L__BB2_23:
	add.s32 	%r60, %r21, 896;
	setp.ge.s32 	%p14, %r60, %r2;
	@%p14 bra 	$L__BB2_25;
	ld.global.f32 	%f22, [%rd23+3072];
	ld.global.f32 	%f23, [%rd24+3072];
	add.f32 	%f24, %f22, %f23;
	st.global.f32 	[%rd25+3072], %f24;
$L__BB2_25:
	add.s32 	%r75, %r75, 8;
	setp.eq.s32 	%p15, %r75, %r81;
	@%p15 bra 	$L__BB2_26;
	bra.uni 	$L__BB2_9;
$L__BB2_26:
	setp.eq.s32 	%p16, %r10, 0;
	@%p16 bra 	$L__BB2_60;
	and.b32  	%r37, %r49, 3;
	setp.lt.u32 	%p17, %r10, 4;
	@%p17 bra 	$L__BB2_37;
	shl.b32 	%r61, %r81, 7;
	add.s32 	%r38, %r61, %r4;
	setp.ge.s32 	%p18, %r38, %r2;
	@%p18 bra 	$L__BB2_30;
	mul.wide.s32 	%rd47, %r38, 4;
	add.s64 	%rd48, %rd13, %rd47;
	add.s64 	%rd49, %rd14, %rd47;
	ld.global.f32 	%f25, [%rd48];
	ld.global.f32 	%f26, [%rd49];
	add.f32 	%f27, %f25, %f26;
	add.s64 	%rd50, %rd15, %rd47;
	st.global.f32 	[%rd50], %f27;
$L__BB2_30:
	add.s32 	%r39, %r38, 128;
	setp.ge.s32 	%p19, %r39, %r2;
	@%p19 bra 	$L__BB2_32;
	mul.wide.s32 	%rd51, %r39, 4;
	add.s64 	%rd52, %rd13, %rd51;
	add.s64 	%rd53, %rd14, %rd51;
	ld.global.f32 	%f28, [%rd52];
	ld.global.f32 	%f29, [%rd53];
	add.f32 	%f30, %f28, %f29;
	add.s64 	%rd54, %rd15, %rd51;
	st.global.f32 	[%rd54], %f30;
$L__BB2_32:
	add.s32 	%r40, %r38, 256;
	setp.ge.s32 	%p20, %r40, %r2;
	@%p20 bra 	$L__BB2_34;
	mul.wide.s32 	%rd55, %r40, 4;
	add.s64 	%rd56, %rd13, %rd55;
	add.s64 	%rd57, %rd14, %rd55;
	ld.global.f32 	%f31, [%rd56];
	ld.global.f32 	%f32, [%rd57];
	add.f32 	%f33, %f31, %f32;
	add.s64 	%rd58, %rd15, %rd55;
	st.global.f32 	[%rd58], %f33;
$L__BB2_34:
	add.s32 	%r41, %r38, 384;
	setp.ge.s32 	%p21, %r41, %r2;
	@%p21 bra 	$L__BB2_36;
	mul.wide.s32 	%rd59, %r41, 4;
	add.s64 	%rd60, %rd13, %rd59;
	add.s64 	%rd61, %rd14, %rd59;
	ld.global.f32 	%f34, [%rd60];
	ld.global.f32 	%f35, [%rd61];
	add.f32 	%f36, %f34, %f35;
	add.s64 	%rd62, %rd15, %rd59;
	st.global.f32 	[%rd62], %f36;
$L__BB2_36:
	add.s32 	%r81, %r81, 4;
$L__BB2_37:
	setp.eq.s32 	%p22, %r37, 0;
	@%p22 bra 	$L__BB2_60;
	setp.eq.s32 	%p23, %r37, 1;
	@%p23 bra 	$L__BB2_44;
	shl.b32 	%r62, %r81, 7;
	add.s32 	%r44, %r62, %r4;
	setp.ge.s32 	%p24, %r44, %r2;
	@%p24 bra 	$L__BB2_41;
	mul.wide.s32 	%rd63, %r44, 4;
	add.s64 	%rd64, %rd13, %rd63;
	add.s64 	%rd65, %rd14, %rd63;
	ld.global.f32 	%f37, [%rd64];
	ld.global.f32 	%f38, [%rd65];
	add.f32 	%f39, %f37, %f38;
	add.s64 	%rd66, %rd15, %rd63;
	st.global.f32 	[%rd66], %f39;
$L__BB2_41:
	add.s32 	%r45, %r44, 128;
	setp.ge.s32 	%p25, %r45, %r2;
	@%p25 bra 	$L__BB2_43;
	mul.wide.s32 	%rd67, %r45, 4;
	add.s64 	%rd68, %rd13, %rd67;
	add.s64 	%rd69, %rd14, %rd67;
	ld.global.f32 	%f40, [%rd68];
	ld.global.f32 	%f41, [%rd69];
	add.f32 	%f42, %f40, %f41;
	add.s64 	%rd70, %rd15, %rd67;
	st.global.f32 	[%rd70], %f42;
$L__BB2_43:
	add.s32 	%r81, %r81, 2;
$L__BB2_44:
	and.b32  	%r63, %r49, 1;
	setp.eq.b32 	%p26, %r63, 1;
	not.pred 	%p27, %p26;
	@%p27 bra 	$L__BB2_60;
	shl.b32 	%r64, %r81, 7;
	add.s32 	%r48, %r64, %r4;
	setp.ge.s32 	%p28, %r48, %r2;
	@%p28 bra 	$L__BB2_60;
	mul.wide.s32 	%rd71, %r48, 4;
	add.s64 	%rd72, %rd13, %rd71;
	add.s64 	%rd73, %rd14, %rd71;
	ld.global.f32 	%f43, [%rd72];
	ld.global.f32 	%f44, [%rd73];
	add.f32 	%f45, %f43, %f44;
	add.s64 	%rd74, %rd15, %rd71;
	st.global.f32 	[%rd74], %f45;
	bra.uni 	$L__BB2_60;
$L__BB2_47:
	setp.lt.s32 	%p29, %r49, 1;
	@%p29 bra 	$L__BB2_60;
	and.b32  	%r12, %r49, 15;
	setp.lt.u32 	%p30, %r49, 16;
	mov.b32 	%r77, 0;
	@%p30 bra 	$L__BB2_51;
	and.b32  	%r77, %r49, 2147483632;
	neg.s32 	%r74, %r77;
	add.s64 	%rd75, %rd105, %rd1;
	add.s32 	%r73, %r4, 1152;
	add.s64 	%rd17, %rd75, 1536;
	mul.wide.u32 	%rd76, %r4, 4;
	add.s64 	%rd77, %rd76, %rd2;
	add.s64 	%rd18, %rd77, 4096;
	add.s64 	%rd78, %rd76, 2048;
	add.s64 	%rd19, %rd3, %rd78;
	add.s64 	%rd20, %rd1, %rd78;
$L__BB2_50:
	.pragma "nounroll";
	mul.wide.s32 	%rd79, %r73, 4;
	shl.b64 	%rd80, %rd4, 2;
	add.s64 	%rd81, %rd80, 1536;
	add.s64 	%rd82, %rd2, %rd81;
	add.s64 	%rd83, %rd82, %rd79;
	add.s64 	%rd84, %rd3, %rd81;
	add.s64 	%rd85, %rd84, %rd79;
	add.s64 	%rd86, %rd17, %rd79;
	add.s64 	%rd87, %rd18, %rd105;
	add.s64 	%rd88, %rd19, %rd105;
	ld.global.f32 	%f46, [%rd87+-4096];
	ld.global.f32 	%f47, [%rd88+-2048];
	add.f32 	%f48, %f46, %f47;
	add.s64 	%rd89, %rd20, %rd105;
	st.global.f32 	[%rd89+-2048], %f48;
	ld.global.f32 	%f49, [%rd87+-3584];
	ld.global.f32 	%f50, [%rd88+-1536];
	add.f32 	%f51, %f49, %f50;
	st.global.f32 	[%rd89+-1536], %f51;
	ld.global.f32 	%f52, [%rd87+-3072];
	ld.global.f32 	%f53, [%rd88+-1024];
	add.f32 	%f54, %f52, %f53;
	st.global.f32 	[%rd89+-1024], %f54;
	ld.global.f32 	%f55, [%rd87+-2560];
	ld.global.f32 	%f56, [%rd88+-512];
	add.f32 	%f57, %f55, %f56;
	st.global.f32 	[%rd89+-512], %f57;
	ld.global.f32 	%f58, [%rd87+-2048];
	ld.global.f32 	%f59, [%rd88];
	add.f32 	%f60, %f58, %f59;
	st.global.f32 	[%rd89], %f60;
	ld.global.f32 	%f61, [%rd87+-1536];
	ld.global.f32 	%f62, [%rd88+512];
	add.f32 	%f63, %f61, %f62;
	st.global.f32 	[%rd89+512], %f63;
	ld.global.f32 	%f64, [%rd87+-1024];
	ld.global.f32 	%f65, [%rd88+1024];
	add.f32 	%f66, %f64, %f65;
	st.global.f32 	[%rd89+1024], %f66;
	ld.global.f32 	%f67, [%rd87+-512];
	ld.global.f32 	%f68, [%rd88+1536];
	add.f32 	%f69, %f67, %f68;
	st.global.f32 	[%rd89+1536], %f69;
	ld.global.f32 	%f70, [%rd87];
	ld.global.f32 	%f71, [%rd88+2048];
	add.f32 	%f72, %f70, %f71;
	st.global.f32 	[%rd89+2048], %f72;
	ld.global.f32 	%f73, [%rd83+-1536];
	ld.global.f32 	%f74, [%rd85+-1536];
	add.f32 	%f75, %f73, %f74;
	st.global.f32 	[%rd86+-1536], %f75;
	ld.global.f32 	%f76, [%rd83+-1024];
	ld.global.f32 	%f77, [%rd85+-1024];
	add.f32 	%f78, %f76, %f77;
	st.global.f32 	[%rd86+-1024], %f78;
	ld.global.f32 	%f79, [%rd83+-512];
	ld.global.f32 	%f80, [%rd85+-512];
	add.f32 	%f81, %f79, %f80;
	st.global.f32 	[%rd86+-512], %f81;
	ld.global.f32 	%f82, [%rd83];
	ld.global.f32 	%f83, [%rd85];
	add.f32 	%f84, %f82, %f83;
	st.global.f32 	[%rd86], %f84;
	ld.global.f32 	%f85, [%rd83+512];
	ld.global.f32 	%f86, [%rd85+512];
	add.f32 	%f87, %f85, %f86;
	st.global.f32 	[%rd86+512], %f87;
	ld.global.f32 	%f88, [%rd83+1024];
	ld.global.f32 	%f89, [%rd85+1024];
	add.f32 	%f90, %f88, %f89;
	st.global.f32 	[%rd86+1024], %f90;
	ld.global.f32 	%f91, [%rd83+1536];
	ld.global.f32 	%f92, [%rd85+1536];
	add.f32 	%f93, %f91, %f92;
	st.global.f32 	[%rd86+1536], %f93;
	add.s32 	%r74, %r74, 16;
	add.s32 	%r73, %r73, 2048;
	add.s64 	%rd105, %rd105, 8192;
	setp.eq.s32 	%p31, %r74, 0;
	@%p31 bra 	$L__BB2_51;
	bra.uni 	$L__BB2_50;
$L__BB2_51:
	setp.eq.s32 	%p32, %r12, 0;
	@%p32 bra 	$L__BB2_60;
	and.b32  	%r24, %r49, 7;
	setp.lt.u32 	%p33, %r12, 8;
	@%p33 bra 	$L__BB2_54;
	shl.b32 	%r66, %r77, 7;
	add.s32 	%r67, %r66, %r4;
	mul.wide.s32 	%rd90, %r67, 4;
	add.s64 	%rd91, %rd13, %rd90;
	add.s64 	%rd92, %rd14, %rd90;
	ld.global.f32 	%f94, [%rd91];
	ld.global.f32 	%f95, [%rd92];
	add.f32 	%f96, %f94, %f95;
	add.s64 	%rd93, %rd15, %rd90;
	st.global.f32 	[%rd93], %f96;
	ld.global.f32 	%f97, [%rd91+512];
	ld.global.f32 	%f98, [%rd92+512];
	add.f32 	%f99, %f97, %f98;
	st.global.f32 	[%rd93+512], %f99;
	ld.global.f32 	%f100, [%rd91+1024];
	ld.global.f32 	%f101, [%rd92+1024];
	add.f32 	%f102, %f100, %f101;
	st.global.f32 	[%rd93+1024], %f102;
	ld.global.f32 	%f103, [%rd91+1536];
	ld.global.f32 	%f104, [%rd92+1536];
	add.f32 	%f105, %f103, %f104;
	st.global.f32 	[%rd93+1536], %f105;
	ld.global.f32 	%f106, [%rd91+2048];
	ld.global.f32 	%f107, [%rd92+2048];
	add.f32 	%f108, %f106, %f107;
	st.global.f32 	[%rd93+2048], %f108;
	ld.global.f32 	%f109, [%rd91+2560];
	ld.global.f32 	%f110, [%rd92+2560];
	add.f32 	%f111, %f109, %f110;
	st.global.f32 	[%rd93+2560], %f111;
	ld.global.f32 	%f112, [%rd91+3072];
	ld.global.f32 	%f113, [%rd92+3072];
	add.f32 	%f114, %f112, %f113;
	st.global.f32 	[%rd93+3072], %f114;
	ld.global.f32 	%f115, [%rd91+3584];
	ld.global.f32 	%f116, [%rd92+3584];
	add.f32 	%f117, %f115, %f116;
	st.global.f32 	[%rd93+3584], %f117;
	add.s32 	%r77, %r77, 8;
$L__BB2_54:
	setp.eq.s32 	%p34, %r24, 0;
	@%p34 bra 	$L__BB2_60;
	and.b32  	%r27, %r49, 3;
	setp.lt.u32 	%p35, %r24, 4;
	@%p35 bra 	$L__BB2_57;
	shl.b32 	%r68, %r77, 7;
	add.s32 	%r69, %r68, %r4;
	mul.wide.s32 	%rd94, %r69, 4;
	add.s64 	%rd95, %rd13, %rd94;
	add.s64 	%rd96, %rd14, %rd94;
	ld.global.f32 	%f118, [%rd95];
	ld.global.f32 	%f119, [%rd96];
	add.f32 	%f120, %f118, %f119;
	add.s64 	%rd97, %rd15, %rd94;
	st.global.f32 	[%rd97], %f120;
	ld.global.f32 	%f121, [%rd95+512];
	ld.global.f32 	%f122, [%rd96+512];
	add.f32 	%f123, %f121, %f122;
	st.global.f32 	[%rd97+512], %f123;
	ld.global.f32 	%f124, [%rd95+1024];
	ld.global.f32 	%f125, [%rd96+1024];
	add.f32 	%f126, %f124, %f125;
	st.global.f32 	[%rd97+1024], %f126;
	ld.global.f32 	%f127, [%rd95+1536];
	ld.global.f32 	%f128, [%rd96+1536];
	add.f32 	%f129, %f127, %f128;
	st.global.f32 	[%rd97+1536], %f129;
	add.s32 	%r77, %r77, 4;
$L__BB2_57:
	setp.eq.s32 	%p36, %r27, 0;
	@%p36 bra 	$L__BB2_60;
	shl.b64 	%rd98, %rd4, 2;
	add.s64 	%rd26, %rd1, %rd98;
	shl.b32 	%r70, %r77, 7;
	add.s32 	%r80, %r4, %r70;
	add.s64 	%rd27, %rd3, %rd98;
	add.s64 	%rd28, %rd2, %rd98;
	neg.s32 	%r79, %r27;
$L__BB2_59:
	.pragma "nounroll";
	mul.wide.s32 	%rd99, %r80, 4;
	add.s64 	%rd100, %rd26, %rd99;
	add.s64 	%rd101, %rd27, %rd99;
	add.s64 	%rd102, %rd28, %rd99;
	ld.global.f32 	%f130, [%rd102];
	ld.global.f32 	%f131, [%rd101];
	add.f32 	%f132, %f130, %f131;
	st.global.f32 	[%rd100], %f132;
	add.s32 	%r80, %r80, 128;
	add.s32 	%r79, %r79, 1;
	setp.eq.s32 	%p37, %r79, 0;
	@%p37 bra 	$L__BB2_60;
	bra.uni 	$L__BB2_59;
$L__BB2_60:
	ret;

}


// ===== COMPILED SASS (sm_100) =====

	.target	sm_100

	.elftype	@"ET_EXEC"


//--------------------- .note.nv.tkinfo           --------------------------
	.section	.note.nv.tkinfo,"",@"SHT_NOTE"
	.sectionflags	@"SHF_NOTE_NV_TKINFO"
	.tkinfo
        /*0018*/ 	.word	0x00000002
        /*0030*/ 	.string	""
        /*0030*/ 	.string	"ptxas"
        /*0030*/ 	.string	"Cuda compilation tools, release 13.0, V13.0.88"
        /*0030*/ 	.string	"Build cuda_13.0.r13.0/compiler.36424714_0"
        /*0030*/ 	.string	"-arch sm_100 -m 64 "



//--------------------- .note.nv.cuinfo           --------------------------
	.section	.note.nv.cuinfo,"",@"SHT_NOTE"
	.sectionflags	@"SHF_NOTE_NV_CUINFO"
        /*0018*/ 	.short	0x0002
        /*001a*/ 	.short	0x0064
        /*001c*/ 	.short	0x0082
	.zero		2


//--------------------- .nv.info                  --------------------------
	.section	.nv.info,"",@"SHT_CUDA_INFO"
	.align	4


	//----- nvinfo : EIATTR_REGCOUNT
	.align		4
        /*0000*/ 	.byte	0x04, 0x2f
        /*0002*/ 	.short	(.L_44 - .L_43)
	.align		4
.L_43:
        /*0004*/ 	.word	index@(_ZN3cub18CUB_300001_SM_10006detail11EmptyKernelIvEEvv)
        /*0008*/ 	.word	0x00000004


	//----- nvinfo : EIATTR_FRAME_SIZE
	.align		4
.L_44:
        /*000c*/ 	.byte	0x04, 0x11
        /*000e*/ 	.short	(.L_46 - .L_45)
	.align		4
.L_45:
        /*0010*/ 	.word	index@(_ZN3cub18CUB_300001_SM_10006detail11EmptyKernelIvEEvv)
        /*0014*/ 	.word	0x00000000


	//----- nvinfo : EIATTR_REGCOUNT
	.align		4
.L_46:
        /*0018*/ 	.byte	0x04, 0x2f
        /*001a*/ 	.short	(.L_48 - .L_47)
	.align		4
.L_47:
        /*001c*/ 	.word	index@(_ZN3cub18CUB_300001_SM_10006detail9transform16transform_kernelINS2_10policy_hubILb1EN4cuda3std3__45tupleIJN6thrust24THRUST_300001_SM_1000_NS6detail15normal_iteratorINSA_10device_ptrIfEEEESF_EEEE10policy1000Ei11add_functorIfESF_JPfSL_EEEvT0_iT1_T2_DpNS2_10kernel_argIT3_EE)
        /*0020*/ 	.word	0x00000020


	//----- nvinfo : EIATTR_FRAME_SIZE
	.align		4
.L_48:
        /*0024*/ 	.byte	0x04, 0x11
        /*0026*/ 	.short	(.L_50 - .L_49)
	.align		4
.L_49:
        /*0028*/ 	.word	index@(_ZN3cub18CUB_300001_SM_10006detail9transform16transform_kernelINS2_10policy_hubILb1EN4cuda3std3__45tupleIJN6thrust24THRUST_300001_SM_1000_NS6detail15normal_iteratorINSA_10device_ptrIfEEEESF_EEEE10policy1000Ei11add_functorIfESF_JPfSL_EEEvT0_iT1_T2_DpNS2_10kernel_argIT3_EE)
        /*002c*/ 	.word	0x00000000


	//----- nvinfo : EIATTR_REGCOUNT
	.align		4
.L_50:
        /*0030*/ 	.byte	0x04, 0x2f
        /*0032*/ 	.short	(.L_52 - .L_51)
	.align		4
.L_51:
        /*0034*/ 	.word	index@(_ZN3cub18CUB_300001_SM_10006detail9transform16transform_kernelINS2_10policy_hubILb1EN4cuda3std3__45tupleIJN6thrust24THRUST_300001_SM_1000_NS6detail15normal_iteratorINSA_10device_ptrIfEEEESF_EEEE10policy1000El11add_functorIfESF_JPfSL_EEEvT0_iT1_T2_DpNS2_10kernel_argIT3_EE)
        /*0038*/ 	.word	0x00000020


	//----- nvinfo : EIATTR_FRAME_SIZE
	.align		4
.L_52:
        /*003c*/ 	.byte	0x04, 0x11
        /*003e*/ 	.short	(.L_54 - .L_53)
	.align		4
.L_53:
        /*0040*/ 	.word	index@(_ZN3cub18CUB_300001_SM_10006detail9transform16transform_kernelINS2_10policy_hubILb1EN4cuda3std3__45tupleIJN6thrust24THRUST_300001_SM_1000_NS6detail15normal_iteratorINSA_10device_ptrIfEEEESF_EEEE10policy1000El11add_functorIfESF_JPfSL_EEEvT0_iT1_T2_DpNS2_10kernel_argIT3_EE)
        /*0044*/ 	.word	0x00000000


	//----- nvinfo : EIATTR_MIN_STACK_SIZE
	.align		4
.L_54:
        /*0048*/ 	.byte	0x04, 0x12
        /*004a*/ 	.short	(.L_56 - .L_55)
	.align		4
.L_55:
        /*004c*/ 	.word	index@(_ZN3cub18CUB_300001_SM_10006detail9transform16transform_kernelINS2_10policy_hubILb1EN4cuda3std3__45tupleIJN6thrust24THRUST_300001_SM_1000_NS6detail15normal_iteratorINSA_10device_ptrIfEEEESF_EEEE10policy1000El11add_functorIfESF_JPfSL_EEEvT0_iT1_T2_DpNS2_10kernel_argIT3_EE)
        /*0050*/ 	.word	0x00000000


	//----- nvinfo : EIATTR_MIN_STACK_SIZE
	.align		4
.L_56:
        /*0054*/ 	.byte	0x04, 0x12
        /*0056*/ 	.short	(.L_58 - .L_57)
	.align		4
.L_57:
        /*0058*/ 	.word	index@(_ZN3cub18CUB_300001_SM_10006detail9transform16transform_kernelINS2_10policy_hubILb1EN4cuda3std3__45tupleIJN6thrust24THRUST_300001_SM_1000_NS6detail15normal_iteratorINSA_10device_ptrIfEEEESF_EEEE10policy1000Ei11add_functorIfESF_JPfSL_EEEvT0_iT1_T2_DpNS2_10kernel_argIT3_EE)
        /*005c*/ 	.word	0x00000000


	//----- nvinfo : EIATTR_MIN_STACK_SIZE
	.align		4
.L_58:
        /*0060*/ 	.byte	0x04, 0x12
        /*0062*/ 	.short	(.L_60 - .L_59)
	.align		4
.L_59:
        /*0064*/ 	.word	index@(_ZN3cub18CUB_300001_SM_10006detail11EmptyKernelIvEEvv)
        /*0068*/ 	.word	0x00000000
.L_60:


//--------------------- .nv.compat                --------------------------
	.section	.nv.compat,"",@"SHT_CUDA_COMPAT_INFO"
	.align	4
        /*0000*/ 	.byte	0x02, 0x09, 0x00, 0x00, 0x02, 0x02, 0x01, 0x00, 0x02, 0x05, 0x05, 0x00, 0x03, 0x07, 0x01, 0x01
        /*0010*/ 	.byte	0x02, 0x03, 0x00, 0x00, 0x02, 0x06, 0x01, 0x00, 0x04, 0x0b, 0x08, 0x00, 0x09, 0x00, 0x00, 0x00
        /*0020*/ 	.byte	0x00, 0x00, 0x00, 0x00


//--------------------- .nv.info._ZN3cub18CUB_300001_SM_10006detail9transform16transform_kernelINS2_10policy_hubILb1EN4cuda3std3__45tupleIJN6thrust24THRUST_300001_SM_1000_NS6detail15normal_iteratorINSA_10device_ptrIfEEEESF_EEEE10policy1000El11add_functorIfESF_JPfSL_EEEvT0_iT1_T2_DpNS2_10kernel_argIT3_EE --------------------------
	.section	.nv.info._ZN3cub18CUB_300001_SM_10006detail9transform16transform_kernelINS2_10policy_hubILb1EN4cuda3std3__45tupleIJN6thrust24THRUST_300001_SM_1000_NS6detail15normal_iteratorINSA_10device_ptrIfEEEESF_EEEE10policy1000El11add_functorIfESF_JPfSL_EEEvT0_iT1_T2_DpNS2_10kernel_argIT3_EE,"",@"SHT_CUDA_INFO"
	.sectionflags	@""
	.align	4


	//----- nvinfo : EIATTR_CUDA_API_VERSION
	.align		4
        /*0000*/ 	.byte	0x04, 0x37
        /*0002*/ 	.short	(.L_62 - .L_61)
.L_61:
        /*0004*/ 	.word	0x00000082


	//----- nvinfo : EIATTR_KPARAM_INFO
	.align		4
.L_62:
        /*0008*/ 	.byte	0x04, 0x17
        /*000a*/ 	.short	(.L_64 - .L_63)
.L_63:
        /*000c*/ 	.word	0x00000000
        /*0010*/ 	.short	0x0005
        /*0012*/ 	.short	0x0028
        /*0014*/ 	.byte	0x00, 0xf0, 0x41, 0x00


	//----- nvinfo : EIATTR_KPARAM_INFO
	.align		4
.L_64:
        /*0018*/ 	.byte	0x04, 0x17
        /*001a*/ 	.short	(.L_66 - .L_65)
.L_65:
        /*001c*/ 	.word	0x00000000
        /*0020*/ 	.short	0x0004
        /*0022*/ 	.short	0x0018
        /*0024*/ 	.byte	0x00, 0xf0, 0x41, 0x00


	//----- nvinfo : EIATTR_KPARAM_INFO
	.align		4
.L_66:
        /*0028*/ 	.byte	0x04, 0x17
        /*002a*/ 	.short	(.L_68 - .L_67)
.L_67:
        /*002c*/ 	.word	0x00000000
        /*0030*/ 	.short	0x0003
        /*0032*/ 	.short	0x0010
        /*0034*/ 	.byte	0x00, 0xf0, 0x21, 0x00


	//----- nvinfo : EIATTR_KPARAM_INFO
	.align		4
.L_68:
        /*0038*/ 	.byte	0x04, 0x17
        /*003a*/ 	.short	(.L_70 - .L_69)
.L_69:
        /*003c*/ 	.word	0x00000000
        /*0040*/ 	.short	0x0002
        /*0042*/ 	.short	0x000c
        /*0044*/ 	.byte	0x00, 0xf0, 0x05, 0x00


	//----- nvinfo : EIATTR_KPARAM_INFO
	.align		4
.L_70:
        /*0048*/ 	.byte	0x04, 0x17
        /*004a*/ 	.short	(.L_72 - .L_71)
.L_71:
        /*004c*/ 	.word	0x00000000
        /*0050*/ 	.short	0x0001
        /*0052*/ 	.short	0x0008
        /*0054*/ 	.byte	0x00, 0xf0, 0x11, 0x00


	//----- nvinfo : EIATTR_KPARAM_INFO
	.align		4
.L_72:
        /*0058*/ 	.byte	0x04, 0x17
        /*005a*/ 	.short	(.L_74 - .L_73)
.L_73:
        /*005c*/ 	.word	0x00000000
        /*0060*/ 	.short	0x0000
        /*0062*/ 	.short	0x0000
        /*0064*/ 	.byte	0x00, 0xf0, 0x21, 0x00


	//----- nvinfo : EIATTR_SPARSE_MMA_MASK
	.align		4
.L_74:
        /*0068*/ 	.byte	0x03, 0x50
        /*006a*/ 	.short	0x0000


	//----- nvinfo : EIATTR_MAXREG_COUNT
	.align		4
        /*006c*/ 	.byte	0x03, 0x1b
        /*006e*/ 	.short	0x00ff


	//----- nvinfo : EIATTR_MERCURY_ISA_VERSION
	.align		4
        /*0070*/ 	.byte	0x03, 0x5f
        /*0072*/ 	.short	0x0101


	//----- nvinfo : EIATTR_VRC_CTA_INIT_COUNT
	.align		4
        /*0074*/ 	.byte	0x02, 0x4a
	.zero		1
	.zero		1


	//----- nvinfo : EIATTR_EXIT_INSTR_OFFSETS
	.align		4
        /*0078*/ 	.byte	0x04, 0x1c
        /*007a*/ 	.short	(.L_76 - .L_75)


	//   ....[0]....
.L_75:
        /*007c*/ 	.word	0x00000460


	//   ....[1]....
        /*0080*/ 	.word	0x00000d40


	//   ....[2]....
        /*0084*/ 	.word	0x00000ff0


	//   ....[3]....
        /*0088*/ 	.word	0x00001170


	//   ....[4]....
        /*008c*/ 	.word	0x000011a0


	//   ....[5]....
        /*0090*/ 	.word	0x00001220


	//   ....[6]....
        /*0094*/ 	.word	0x00001250


	//   ....[7]....
        /*0098*/ 	.word	0x00001950


	//   ....[8]....
        /*009c*/ 	.word	0x00001c10


	//   ....[9]....
        /*00a0*/ 	.word	0x00001dc0


	//   ....[10]....
        /*00a4*/ 	.word	0x00001ef0


	//----- nvinfo : EIATTR_MAX_THREADS
	.align		4
.L_76:
        /*00a8*/ 	.byte	0x04, 0x05
        /*00aa*/ 	.short	(.L_78 - .L_77)
.L_77:
        /*00ac*/ 	.word	0x00000080
        /*00b0*/ 	.word	0x00000001
        /*00b4*/ 	.word	0x00000001


	//----- nvinfo : EIATTR_CRS_STACK_SIZE
	.align		4
.L_78:
        /*00b8*/ 	.byte	0x04, 0x1e
        /*00ba*/ 	.short	(.L_80 - .L_79)
.L_79:
        /*00bc*/ 	.word	0x00000000


	//----- nvinfo : EIATTR_CBANK_PARAM_SIZE
	.align		4
.L_80:
        /*00c0*/ 	.byte	0x03, 0x19
        /*00c2*/ 	.short	0x0038


	//----- nvinfo : EIATTR_PARAM_CBANK
	.align		4
        /*00c4*/ 	.byte	0x04, 0x0a
        /*00c6*/ 	.short	(.L_82 - .L_81)
	.align		4
.L_81:
        /*00c8*/ 	.word	index@(.nv.constant0._ZN3cub18CUB_300001_SM_10006detail9transform16transform_kernelINS2_10policy_hubILb1EN4cuda3std3__45tupleIJN6thrust24THRUST_300001_SM_1000_NS6detail15normal_iteratorINSA_10device_ptrIfEEEESF_EEEE10policy1000El11add_functorIfESF_JPfSL_EEEvT0_iT1_T2_DpNS2_10kernel_argIT3_EE)
        /*00cc*/ 	.short	0x0380
        /*00ce*/ 	.short	0x0038


	//----- nvinfo : EIATTR_SW_WAR
	.align		4
.L_82:
        /*00d0*/ 	.byte	0x04, 0x36
        /*00d2*/ 	.short	(.L_84 - .L_83)
.L_83:
        /*00d4*/ 	.word	0x00000008
.L_84:


//--------------------- .nv.info._ZN3cub18CUB_300001_SM_10006detail9transform16transform_kernelINS2_10policy_hubILb1EN4cuda3std3__45tupleIJN6thrust24THRUST_300001_SM_1000_NS6detail15normal_iteratorINSA_10device_ptrIfEEEESF_EEEE10policy1000Ei11add_functorIfESF_JPfSL_EEEvT0_iT1_T2_DpNS2_10kernel_argIT3_EE --------------------------
	.section	.nv.info._ZN3cub18CUB_300001_SM_10006detail9transform16transform_kernelINS2_10policy_hubILb1EN4cuda3std3__45tupleIJN6thrust24THRUST_300001_SM_1000_NS6detail15normal_iteratorINSA_10device_ptrIfEEEESF_EEEE10policy1000Ei11add_functorIfESF_JPfSL_EEEvT0_iT1_T2_DpNS2_10kernel_argIT3_EE,"",@"SHT_CUDA_INFO"
	.sectionflags	@""
	.align	4


	//----- nvinfo : EIATTR_CUDA_API_VERSION
	.align		4
        /*0000*/ 	.byte	0x04, 0x37
        /*0002*/ 	.short	(.L_86 - .L_85)
.L_85:
        /*0004*/ 	.word	0x00000082


	//----- nvinfo : EIATTR_KPARAM_INFO
	.align		4
.L_86:
        /*0008*/ 	.byte	0x04, 0x17
        /*000a*/ 	.short	(.L_88 - .L_87)
.L_87:
        /*000c*/ 	.word	0x00000000
        /*0010*/ 	.short	0x0005
        /*0012*/ 	.short	0x0028
        /*0014*/ 	.byte	0x00, 0xf0, 0x41, 0x00


	//----- nvinfo : EIATTR_KPARAM_INFO
	.align		4
.L_88:
        /*0018*/ 	.byte	0x04, 0x17
        /*001a*/ 	.short	(.L_90 - .L_89)
.L_89:
        /*001c*/ 	.word	0x00000000
        /*0020*/ 	.short	0x0004
        /*0022*/ 	.short	0x0018
        /*0024*/ 	.byte	0x00, 0xf0, 0x41, 0x00


	//----- nvinfo : EIATTR_KPARAM_INFO
	.align		4
.L_90:
        /*0028*/ 	.byte	0x04, 0x17
        /*002a*/ 	.short	(.L_92 - .L_91)
.L_91:
        /*002c*/ 	.word	0x00000000
        /*0030*/ 	.short	0x0003
        /*0032*/ 	.short	0x0010
        /*0034*/ 	.byte	0x00, 0xf0, 0x21, 0x00


	//----- nvinfo : EIATTR_KPARAM_INFO
	.align		4
.L_92:
        /*0038*/ 	.byte	0x04, 0x17
        /*003a*/ 	.short	(.L_94 - .L_93)
.L_93:
        /*003c*/ 	.word	0x00000000
        /*0040*/ 	.short	0x0002
        /*0042*/ 	.short	0x0008
        /*0044*/ 	.byte	0x00, 0xf0, 0x05, 0x00


	//----- nvinfo : EIATTR_KPARAM_INFO
	.align		4
.L_94:
        /*0048*/ 	.byte	0x04, 0x17
        /*004a*/ 	.short	(.L_96 - .L_95)
.L_95:
        /*004c*/ 	.word	0x00000000
        /*0050*/ 	.short	0x0001
        /*0052*/ 	.short	0x0004
        /*0054*/ 	.byte	0x00, 0xf0, 0x11, 0x00


	//----- nvinfo : EIATTR_KPARAM_INFO
	.align		4
.L_96:
        /*0058*/ 	.byte	0x04, 0x17
        /*005a*/ 	.short	(.L_98 - .L_97)
.L_97:
        /*005c*/ 	.word	0x00000000
        /*0060*/ 	.short	0x0000
        /*0062*/ 	.short	0x0000
        /*0064*/ 	.byte	0x00, 0xf0, 0x11, 0x00


	//----- nvinfo : EIATTR_SPARSE_MMA_MASK
	.align		4
.L_98:
        /*0068*/ 	.byte	0x03, 0x50
        /*006a*/ 	.short	0x0000


	//----- nvinfo : EIATTR_MAXREG_COUNT
	.align		4
        /*006c*/ 	.byte	0x03, 0x1b
        /*006e*/ 	.short	0x00ff


	//----- nvinfo : EIATTR_MERCURY_ISA_VERSION
	.align		4
        /*0070*/ 	.byte	0x03, 0x5f
        /*0072*/ 	.short	0x0101


	//----- nvinfo : EIATTR_VRC_CTA_INIT_COUNT
	.align		4
        /*0074*/ 	.byte	0x02, 0x4a
	.zero		1
	.zero		1


	//----- nvinfo : EIATTR_EXIT_INSTR_OFFSETS
	.align		4
        /*0078*/ 	.byte	0x04, 0x1c
        /*007a*/ 	.short	(.L_100 - .L_99)


	//   ....[0]....
.L_99:
        /*007c*/ 	.word	0x000002e0


	//   ....[1]....
        /*0080*/ 	.word	0x00000a00


	//   ....[2]....
        /*0084*/ 	.word	0x00000de0


	//   ....[3]....
        /*0088*/ 	.word	0x00000f90


	//   ....[4]....
        /*008c*/ 	.word	0x00001130


	//   ....[5]....
        /*0090*/ 	.word	0x00001160


	//   ....[6]....
        /*0094*/ 	.word	0x000016e0


	//   ....[7]....
        /*0098*/ 	.word	0x00001990


	//   ....[8]....
        /*009c*/ 	.word	0x00001b10


	//   ....[9]....
        /*00a0*/ 	.word	0x00001b40


	//   ....[10]....
        /*00a4*/ 	.word	0x00001bc0


	//----- nvinfo : EIATTR_MAX_THREADS
	.align		4
.L_100:
        /*00a8*/ 	.byte	0x04, 0x05
        /*00aa*/ 	.short	(.L_102 - .L_101)
.L_101:
        /*00ac*/ 	.word	0x00000080
        /*00b0*/ 	.word	0x00000001
        /*00b4*/ 	.word	0x00000001


	//----- nvinfo : EIATTR_CRS_STACK_SIZE
	.align		4
.L_102:
        /*00b8*/ 	.byte	0x04, 0x1e
        /*00ba*/ 	.short	(.L_104 - .L_103)
.L_103:
        /*00bc*/ 	.word	0x00000000


	//----- nvinfo : EIATTR_CBANK_PARAM_SIZE
	.align		4
.L_104:
        /*00c0*/ 	.byte	0x03, 0x19
        /*00c2*/ 	.short	0x0038


	//----- nvinfo : EIATTR_PARAM_CBANK
	.align		4
        /*00c4*/ 	.byte	0x04, 0x0a
        /*00c6*/ 	.short	(.L_106 - .L_105)
	.align		4
.L_105:
        /*00c8*/ 	.word	index@(.nv.constant0._ZN3cub18CUB_300001_SM_10006detail9transform16transform_kernelINS2_10policy_hubILb1EN4cuda3std3__45tupleIJN6thrust24THRUST_300001_SM_1000_NS6detail15normal_iteratorINSA_10device_ptrIfEEEESF_EEEE10policy1000Ei11add_functorIfESF_JPfSL_EEEvT0_iT1_T2_DpNS2_10kernel_argIT3_EE)
        /*00cc*/ 	.short	0x0380
        /*00ce*/ 	.short	0x0038


	//----- nvinfo : EIATTR_SW_WAR
	.align		4
.L_106:
        /*00d0*/ 	.byte	0x04, 0x36
        /*00d2*/ 	.short	(.L_108 - .L_107)
.L_107:
        /*00d4*/ 	.word	0x00000008
.L_108:


//--------------------- .nv.info._ZN3cub18CUB_300001_SM_10006detail11EmptyKernelIvEEvv --------------------------
	.section	.nv.info._ZN3cub18CUB_300001_SM_10006detail11EmptyKernelIvEEvv,"",@"SHT_CUDA_INFO"
	.sectionflags	@""
	.align	4


	//----- nvinfo : EIATTR_CUDA_API_VERSION
	.align		4
        /*0000*/ 	.byte	0x04, 0x37
        /*0002*/ 	.short	(.L_110 - .L_109)
.L_109:
        /*0004*/ 	.word	0x00000082


	//----- nvinfo : EIATTR_SPARSE_MMA_MASK
	.align		4
.L_110:
        /*0008*/ 	.byte	0x03, 0x50
        /*000a*/ 	.short	0x0000


	//----- nvinfo : EIATTR_MAXREG_COUNT
	.align		4
        /*000c*/ 	.byte	0x03, 0x1b
        /*000e*/ 	.short	0x00ff


	//----- nvinfo : EIATTR_MERCURY_ISA_VERSION
	.align		4
        /*0010*/ 	.byte	0x03, 0x5f
        /*0012*/ 	.short	0x0101


	//----- nvinfo : EIATTR_VRC_CTA_INIT_COUNT
	.align		4
        /*0014*/ 	.byte	0x02, 0x4a
	.zero		1
	.zero		1


	//----- nvinfo : EIATTR_EXIT_INSTR_OFFSETS
	.align		4
        /*0018*/ 	.byte	0x04, 0x1c
        /*001a*/ 	.short	(.L_112 - .L_111)


	//   ....[0]....
.L_111:
        /*001c*/ 	.word	0x00000010


	//----- nvinfo : EIATTR_SW_WAR
	.align		4
.L_112:
        /*0020*/ 	.byte	0x04, 0x36
        /*0022*/ 	.short	(.L_114 - .L_113)
.L_113:
        /*0024*/ 	.word	0x00000008
.L_114:


//--------------------- .nv.callgraph             --------------------------
	.section	.nv.callgraph,"",@"SHT_CUDA_CALLGRAPH"
	.align	4
	.sectionentsize	8
	.align		4
        /*0000*/ 	.word	0x00000000
	.align		4
        /*0004*/ 	.word	0xffffffff
	.align		4
        /*0008*/ 	.word	0x00000000
	.align		4
        /*000c*/ 	.word	0xfffffffe
	.align		4
        /*0010*/ 	.word	0x00000000
	.align		4
        /*0014*/ 	.word	0xfffffffd
	.align		4
        /*0018*/ 	.word	0x00000000
	.align		4
        /*001c*/ 	.word	0xfffffffc


//--------------------- .nv.constant4             --------------------------
	.section	.nv.constant4,"a",@progbits
	.align	8
	.align		8
.nv.constant4:
        /*0000*/ 	.dword	_ZN30_INTERNAL_7198082e_4_k_cu_main4cuda3std3__45__cpo5beginE
	.align		8
        /*0008*/ 	.dword	_ZN30_INTERNAL_7198082e_4_k_cu_main4cuda3std3__45__cpo3endE
	.align		8
        /*0010*/ 	.dword	_ZN30_INTERNAL_7198082e_4_k_cu_main4cuda3std3__45__cpo6cbeginE
	.align		8
        /*0018*/ 	.dword	_ZN30_INTERNAL_7198082e_4_k_cu_main4cuda3std3__45__cpo4cendE
	.align		8
        /*0020*/ 	.dword	_ZN30_INTERNAL_7198082e_4_k_cu_main4cuda3std3__45__cpo6rbeginE
	.align		8
        /*0028*/ 	.dword	_ZN30_INTERNAL_7198082e_4_k_cu_main4cuda3std3__45__cpo4rendE
	.align		8
        /*0030*/ 	.dword	_ZN30_INTERNAL_7198082e_4_k_cu_main4cuda3std3__45__cpo7crbeginE
	.align		8
        /*0038*/ 	.dword	_ZN30_INTERNAL_7198082e_4_k_cu_main4cuda3std3__45__cpo5crendE
	.align		8
        /*0040*/ 	.dword	_ZN30_INTERNAL_7198082e_4_k_cu_main4cuda3std3__432_GLOBAL__N__7198082e_4_k_cu_main6ignoreE
	.align		8
        /*0048*/ 	.dword	_ZN30_INTERNAL_7198082e_4_k_cu_main4cuda3std3__419piecewise_constructE
	.align		8
        /*0050*/ 	.dword	_ZN30_INTERNAL_7198082e_4_k_cu_main4cuda3std3__48in_placeE
	.align		8
        /*0058*/ 	.dword	_ZN30_INTERNAL_7198082e_4_k_cu_main4cuda3std3__420unreachable_sentinelE
	.align		8
        /*0060*/ 	.dword	_ZN30_INTERNAL_7198082e_4_k_cu_main4cuda3std3__47nulloptE
	.align		8
        /*0068*/ 	.dword	_ZN30_INTERNAL_7198082e_4_k_cu_main4cuda3std3__48unexpectE
	.align		8
        /*0070*/ 	.dword	_ZN30_INTERNAL_7198082e_4_k_cu_main4cuda3std6ranges3__45__cpo4swapE
	.align		8
        /*0078*/ 	.dword	_ZN30_INTERNAL_7198082e_4_k_cu_main4cuda3std6ranges3__45__cpo9iter_moveE
	.align		8
        /*0080*/ 	.dword	_ZN30_INTERNAL_7198082e_4_k_cu_main4cuda3std6ranges3__45__cpo5beginE
	.align		8
        /*0088*/ 	.dword	_ZN30_INTERNAL_7198082e_4_k_cu_main4cuda3std6ranges3__45__cpo3endE
	.align		8
        /*0090*/ 	.dword	_ZN30_INTERNAL_7198082e_4_k_cu_main4cuda3std6ranges3__45__cpo6cbeginE
	.align		8
        /*0098*/ 	.dword	_ZN30_INTERNAL_7198082e_4_k_cu_main4cuda3std6ranges3__45__cpo4cendE
	.align		8
        /*00a0*/ 	.dword	_ZN30_INTERNAL_7198082e_4_k_cu_main4cuda3std6ranges3__45__cpo7advanceE
	.align		8
        /*00a8*/ 	.dword	_ZN30_INTERNAL_7198082e_4_k_cu_main4cuda3std6ranges3__45__cpo9iter_swapE
	.align		8
        /*00b0*/ 	.dword	_ZN30_INTERNAL_7198082e_4_k_cu_main4cuda3std6ranges3__45__cpo4nextE
	.align		8
        /*00b8*/ 	.dword	_ZN30_INTERNAL_7198082e_4_k_cu_main4cuda3std6ranges3__45__cpo4prevE
	.align		8
        /*00c0*/ 	.dword	_ZN30_INTERNAL_7198082e_4_k_cu_main4cuda3std6ranges3__45__cpo4dataE
	.align		8
        /*00c8*/ 	.dword	_ZN30_INTERNAL_7198082e_4_k_cu_main4cuda3std6ranges3__45__cpo5cdataE
	.align		8
        /*00d0*/ 	.dword	_ZN30_INTERNAL_7198082e_4_k_cu_main4cuda3std6ranges3__45__cpo4sizeE
	.align		8
        /*00d8*/ 	.dword	_ZN30_INTERNAL_7198082e_4_k_cu_main4cuda3std6ranges3__45__cpo5ssizeE
	.align		8
        /*00e0*/ 	.dword	_ZN30_INTERNAL_7198082e_4_k_cu_main4cuda3std6ranges3__45__cpo8distanceE
	.align		8
        /*00e8*/ 	.dword	_ZN30_INTERNAL_7198082e_4_k_cu_main6thrust24THRUST_300001_SM_1000_NS8cuda_cub3parE
	.align		8
        /*00f0*/ 	.dword	_ZN30_INTERNAL_7198082e_4_k_cu_main6thrust24THRUST_300001_SM_1000_NS8cuda_cub10par_nosyncE
	.align		8
        /*00f8*/ 	.dword	_ZN30_INTERNAL_7198082e_4_k_cu_main6thrust24THRUST_300001_SM_1000_NS6system6detail10sequential3seqE
	.align		8
        /*0100*/ 	.dword	_ZN30_INTERNAL_7198082e_4_k_cu_main6thrust24THRUST_300001_SM_1000_NS12placeholders2_1E
	.align		8
        /*0108*/ 	.dword	_ZN30_INTERNAL_7198082e_4_k_cu_main6thrust24THRUST_300001_SM_1000_NS12placeholders2_2E
	.align		8
        /*0110*/ 	.dword	_ZN30_INTERNAL_7198082e_4_k_cu_main6thrust24THRUST_300001_SM_1000_NS12placeholders2_3E
	.align		8
        /*0118*/ 	.dword	_ZN30_INTERNAL_7198082e_4_k_cu_main6thrust24THRUST_300001_SM_1000_NS12placeholders2_4E
	.align		8
        /*0120*/ 	.dword	_ZN30_INTERNAL_7198082e_4_k_cu_main6thrust24THRUST_300001_SM_1000_NS12placeholders2_5E
	.align		8
        /*0128*/ 	.dword	_ZN30_INTERNAL_7198082e_4_k_cu_main6thrust24THRUST_300001_SM_1000_NS12placeholders2_6E
	.align		8
        /*0130*/ 	.dword	_ZN30_INTERNAL_7198082e_4_k_cu_main6thrust24THRUST_300001_SM_1000_NS12placeholders2_7E
	.align		8
        /*0138*/ 	.dword	_ZN30_INTERNAL_7198082e_4_k_cu_main6thrust24THRUST_300001_SM_1000_NS12placeholders2_8E
	.align		8
        /*0140*/ 	.dword	_ZN30_INTERNAL_7198082e_4_k_cu_main6thrust24THRUST_300001_SM_1000_NS12placeholders2_9E
	.align		8
        /*0148*/ 	.dword	_ZN30_INTERNAL_7198082e_4_k_cu_main6thrust24THRUST_300001_SM_1000_NS12placeholders3_10E
	.align		8
        /*0150*/ 	.dword	_ZN30_INTERNAL_7198082e_4_k_cu_main6thrust24THRUST_300001_SM_1000_NS3seqE


//--------------------- .text._ZN3cub18CUB_300001_SM_10006detail9transform16transform_kernelINS2_10policy_hubILb1EN4cuda3std3__45tupleIJN6thrust24THRUST_300001_SM_1000_NS6detail15normal_iteratorINSA_10device_ptrIfEEEESF_EEEE10policy1000El11add_functorIfESF_JPfSL_EEEvT0_iT1_T2_DpNS2_10kernel_argIT3_EE --------------------------
	.section	.text._ZN3cub18CUB_300001_SM_10006detail9transform16transform_kernelINS2_10policy_hubILb1EN4cuda3std3__45tupleIJN6thrust24THRUST_300001_SM_1000_NS6detail15normal_iteratorINSA_10device_ptrIfEEEESF_EEEE10policy1000El11add_functorIfESF_JPfSL_EEEvT0_iT1_T2_DpNS2_10kernel_argIT3_EE,"ax",@progbits
	.align	128
        .global         _ZN3cub18CUB_300001_SM_10006detail9transform16transform_kernelINS2_10policy_hubILb1EN4cuda3std3__45tupleIJN6thrust24THRUST_300001_SM_1000_NS6detail15normal_iteratorINSA_10device_ptrIfEEEESF_EEEE10policy1000El11add_functorIfESF_JPfSL_EEEvT0_iT1_T2_DpNS2_10kernel_argIT3_EE
        .type           _ZN3cub18CUB_300001_SM_10006detail9transform16transform_kernelINS2_10policy_hubILb1EN4cuda3std3__45tupleIJN6thrust24THRUST_300001_SM_1000_NS6detail15normal_iteratorINSA_10device_ptrIfEEEESF_EEEE10policy1000El11add_functorIfESF_JPfSL_EEEvT0_iT1_T2_DpNS2_10kernel_argIT3_EE,@function
        .size           _ZN3cub18CUB_300001_SM_10006detail9transform16transform_kernelINS2_10policy_hubILb1EN4cuda3std3__45tupleIJN6thrust24THRUST_300001_SM_1000_NS6detail15normal_iteratorINSA_10device_ptrIfEEEESF_EEEE10policy1000El11add_functorIfESF_JPfSL_EEEvT0_iT1_T2_DpNS2_10kernel_argIT3_EE,(.L_x_49 - _ZN3cub18CUB_300001_SM_10006detail9transform16transform_kernelINS2_10policy_hubILb1EN4cuda3std3__45tupleIJN6thrust24THRUST_300001_SM_1000_NS6detail15normal_iteratorINSA_10device_ptrIfEEEESF_EEEE10policy1000El11add_functorIfESF_JPfSL_EEEvT0_iT1_T2_DpNS2_10kernel_argIT3_EE)
        .other          _ZN3cub18CUB_300001_SM_10006detail9transform16transform_kernelINS2_10policy_hubILb1EN4cuda3std3__45tupleIJN6thrust24THRUST_300001_SM_1000_NS6detail15normal_iteratorINSA_10device_ptrIfEEEESF_EEEE10policy1000El11add_functorIfESF_JPfSL_EEEvT0_iT1_T2_DpNS2_10kernel_argIT3_EE,@"STO_CUDA_ENTRY STV_DEFAULT"
_ZN3cub18CUB_300001_SM_10006detail9transform16transform_kernelINS2_10policy_hubILb1EN4cuda3std3__45tupleIJN6thrust24THRUST_300001_SM_1000_NS6detail15normal_iteratorINSA_10device_ptrIfEEEESF_EEEE10policy1000El11add_functorIfESF_JPfSL_EEEvT0_iT1_T2_DpNS2_10kernel_argIT3_EE:
.text._ZN3cub18CUB_300001_SM_10006detail9transform16transform_kernelINS2_10policy_hubILb1EN4cuda3std3__45tupleIJN6thrust24THRUST_300001_SM_1000_NS6detail15normal_iteratorINSA_10device_ptrIfEEEESF_EEEE10policy1000El11add_functorIfESF_JPfSL_EEEvT0_iT1_T2_DpNS2_10kernel_argIT3_EE:
[----:B------:R-:W-:Y:S01]  /*0000*/  LDC R1, c[0x0][0x37c] ;  /* 0x0000df00ff017b82 */ /* 0x000fe20000000800 */
[----:B------:R-:W0:Y:S07]  /*0010*/  LDCU UR24, c[0x0][0x388] ;  /* 0x00007100ff1877ac */ /* 0x000e2e0008000800 */
[----:B------:R-:W1:Y:S01]  /*0020*/  S2UR UR4, SR_CTAID.X ;  /* 0x00000000000479c3 */ /* 0x000e620000002500 */
[----:B------:R-:W2:Y:S01]  /*0030*/  S2R R11, SR_TID.X ;  /* 0x00000000000b7919 */ /* 0x000ea20000002100 */
[----:B------:R-:W-:Y:S01]  /*0040*/  BSSY.RECONVERGENT B0, `(.L_x_0) ;  /* 0x000002c000007945 */ /* 0x000fe20003800200 */
[----:B------:R-:W3:Y:S01]  /*0050*/  LDCU.64 UR6, c[0x0][0x380] ;  /* 0x00007000ff0677ac */ /* 0x000ee20008000a00 */
[----:B0-----:R-:W-:-:S04]  /*0060*/  USHF.L.U32 UR8, UR24, 0x7, URZ ;  /* 0x0000000718087899 */ /* 0x001fc800080006ff */
[----:B------:R-:W-:Y:S02]  /*0070*/  USHF.R.S32.HI UR10, URZ, 0x1f, UR8 ;  /* 0x0000001fff0a7899 */ /* 0x000fe40008011408 */
[----:B-1----:R-:W-:Y:S02]  /*0080*/  UIMAD.WIDE.U32 UR16, UR8, UR4, URZ ;  /* 0x00000004081072a5 */ /* 0x002fe4000f8e00ff */
[----:B------:R-:W-:Y:S02]  /*0090*/  UIMAD UR9, UR10, UR4, URZ ;  /* 0x000000040a0972a4 */ /* 0x000fe4000f8e02ff */
[----:B---3--:R-:W-:Y:S02]  /*00a0*/  UIADD3 UR4, UP1, UPT, -UR16, UR6, URZ ;  /* 0x0000000610047290 */ /* 0x008fe4000ff3e1ff */
[----:B------:R-:W-:Y:S02]  /*00b0*/  UIADD3 UR9, UPT, UPT, UR17, UR9, URZ ;  /* 0x0000000911097290 */ /* 0x000fe4000fffe0ff */
[----:B------:R-:W-:Y:S01]  /*00c0*/  UISETP.LT.U32.AND UP0, UPT, UR4, UR8, UPT ;  /* 0x000000080400728c */ /* 0x000fe2000bf01070 */
[----:B--2---:R-:W-:Y:S01]  /*00d0*/  SHF.L.U32 R0, R11, 0x7, RZ ;  /* 0x000000070b007819 */ /* 0x004fe200000006ff */
[----:B------:R-:W-:-:S04]  /*00e0*/  UIADD3.X UR5, UPT, UPT, ~UR9, UR7, URZ, UP1, !UPT ;  /* 0x0000000709057290 */ /* 0x000fc80008ffe5ff */
[----:B------:R-:W-:-:S04]  /*00f0*/  UISETP.LT.AND.EX UP0, UPT, UR5, UR10, UPT, UP0 ;  /* 0x0000000a0500728c */ /* 0x000fc8000bf01300 */
[----:B------:R-:W-:-:S04]  /*0100*/  USEL UR4, UR4, UR8, UP0 ;  /* 0x0000000804047287 */ /* 0x000fc80008000000 */
[----:B------:R-:W-:-:S06]  /*0110*/  USHF.L.U32 UR5, UR4, 0x2, URZ ;  /* 0x0000000204057899 */ /* 0x000fcc00080006ff */
[----:B------:R-:W-:-:S13]  /*0120*/  ISETP.GE.AND P0, PT, R0, UR5, PT ;  /* 0x0000000500007c0c */ /* 0x000fda000bf06270 */
[----:B------:R-:W-:Y:S05]  /*0130*/  @P0 BRA `(.L_x_1) ;  /* 0x0000000000700947 */ /* 0x000fea0003800000 */
[----:B------:R-:W0:Y:S01]  /*0140*/  LDCU.64 UR6, c[0x0][0x398] ;  /* 0x00007300ff0677ac */ /* 0x000e220008000a00 */
[----:B------:R-:W-:Y:S01]  /*0150*/  MOV R5, UR16 ;  /* 0x0000001000057c02 */ /* 0x000fe20008000f00 */
[----:B------:R-:W-:Y:S01]  /*0160*/  BSSY.RECONVERGENT B1, `(.L_x_2) ;  /* 0x000000f000017945 */ /* 0x000fe20003800200 */
[----:B------:R-:W-:Y:S01]  /*0170*/  MOV R6, UR16 ;  /* 0x0000001000067c02 */ /* 0x000fe20008000f00 */
[----:B------:R-:W-:Y:S01]  /*0180*/  IMAD.MOV.U32 R4, RZ, RZ, R0 ;  /* 0x000000ffff047224 */ /* 0x000fe200078e0000 */
[----:B------:R-:W-:Y:S02]  /*0190*/  MOV R3, UR9 ;  /* 0x0000000900037c02 */ /* 0x000fe40008000f00 */
[----:B------:R-:W-:Y:S02]  /*01a0*/  SHF.L.U32 R5, R5, 0x2, RZ ;  /* 0x0000000205057819 */ /* 0x000fe400000006ff */
[----:B------:R-:W-:Y:S02]  /*01b0*/  SHF.L.U64.HI R6, R6, 0x2, R3 ;  /* 0x0000000206067819 */ /* 0x000fe40000010203 */
[----:B0-----:R-:W-:-:S04]  /*01c0*/  IADD3 R2, P0, PT, R5, UR6, RZ ;  /* 0x0000000605027c10 */ /* 0x001fc8000ff1e0ff */
[----:B------:R-:W-:-:S03]  /*01d0*/  IADD3.X R3, PT, PT, R6, UR7, RZ, P0, !PT ;  /* 0x0000000706037c10 */ /* 0x000fc600087fe4ff */
[----:B------:R-:W-:-:S07]  /*01e0*/  IMAD.WIDE.U32 R2, R11, 0x80, R2 ;  /* 0x000000800b027825 */ /* 0x000fce00078e0002 */
.L_x_3:
[----:B------:R-:W-:Y:S01]  /*01f0*/  IADD3 R4, PT, PT, R4, 0x4000, RZ ;  /* 0x0000400004047810 */ /* 0x000fe20007ffe0ff */
[----:B------:R0:W-:Y:S03]  /*0200*/  CCTL.E.PF2 [R2] ;  /* 0x000000000200798f */ /* 0x0001e60000800100 */
[----:B------:R-:W-:Y:S02]  /*0210*/  ISETP.GE.AND P0, PT, R4, UR5, PT ;  /* 0x0000000504007c0c */ /* 0x000fe4000bf06270 */
[----:B0-----:R-:W-:-:S04]  /*0220*/  IADD3 R2, P1, PT, R2, 0x4000, RZ ;  /* 0x0000400002027810 */ /* 0x001fc80007f3e0ff */
[----:B------:R-:W-:-:S07]  /*0230*/  IADD3.X R3, PT, PT, RZ, R3, RZ, P1, !PT ;  /* 0x00000003ff037210 */ /* 0x000fce0000ffe4ff */
[----:B------:R-:W-:Y:S05]  /*0240*/  @!P0 BRA `(.L_x_3) ;  /* 0xfffffffc00e88947 */ /* 0x000fea000383ffff */
[----:B------:R-:W-:Y:S05]  /*0250*/  BSYNC.RECONVERGENT B1 ;  /* 0x0000000000017941 */ /* 0x000fea0003800200 */
.L_x_2:
[----:B------:R-:W0:Y:S02]  /*0260*/  LDCU.64 UR6, c[0x0][0x3a8] ;  /* 0x00007500ff0677ac */ /* 0x000e240008000a00 */
[----:B0-----:R-:W-:-:S04]  /*0270*/  IADD3 R2, P0, PT, R5, UR6, RZ ;  /* 0x0000000605027c10 */ /* 0x001fc8000ff1e0ff */
[----:B------:R-:W-:-:S03]  /*0280*/  IADD3.X R3, PT, PT, R6, UR7, RZ, P0, !PT ;  /* 0x0000000706037c10 */ /* 0x000fc600087fe4ff */
[----:B------:R-:W-:-:S07]  /*0290*/  IMAD.WIDE.U32 R2, R11, 0x80, R2 ;  /* 0x000000800b027825 */ /* 0x000fce00078e0002 */
.L_x_4:
[----:B------:R-:W-:Y:S01]  /*02a0*/  IADD3 R0, PT, PT, R0, 0x4000, RZ ;  /* 0x0000400000007810 */ /* 0x000fe20007ffe0ff */
[----:B------:R0:W-:Y:S03]  /*02b0*/  CCTL.E.PF2 [R2] ;  /* 0x000000000200798f */ /* 0x0001e60000800100 */
[----:B------:R-:W-:Y:S02]  /*02c0*/  ISETP.GE.AND P0, PT, R0, UR5, PT ;  /* 0x0000000500007c0c */ /* 0x000fe4000bf06270 */
[----:B0-----:R-:W-:-:S04]  /*02d0*/  IADD3 R2, P1, PT, R2, 0x4000, RZ ;  /* 0x0000400002027810 */ /* 0x001fc80007f3e0ff */
[----:B------:R-:W-:-:S07]  /*02e0*/  IADD3.X R3, PT, PT, RZ, R3, RZ, P1, !PT ;  /* 0x00000003ff037210 */ /* 0x000fce0000ffe4ff */
[----:B------:R-:W-:Y:S05]  /*02f0*/  @!P0 BRA `(.L_x_4) ;  /* 0xfffffffc00e88947 */ /* 0x000fea000383ffff */
.L_x_1:
[----:B------:R-:W-:Y:S05]  /*0300*/  BSYNC.RECONVERGENT B0 ;  /* 0x0000000000007941 */ /* 0x000fea0003800200 */
.L_x_0:
[----:B------:R-:W0:Y:S01]  /*0310*/  LDCU.128 UR12, c[0x0][0x390] ;  /* 0x00007200ff0c77ac */ /* 0x000e220008000c00 */
[----:B------:R-:W1:Y:S01]  /*0320*/  LDCU.64 UR28, c[0x0][0x3a8] ;  /* 0x00007500ff1c77ac */ /* 0x000e620008000a00 */
[----:B------:R-:W-:Y:S02]  /*0330*/  USHF.L.U32 UR20, UR16, 0x2, URZ ;  /* 0x0000000210147899 */ /* 0x000fe400080006ff */
[----:B------:R-:W-:Y:S02]  /*0340*/  UISETP.NE.AND UP0, UPT, UR8, UR4, UPT ;  /* 0x000000040800728c */ /* 0x000fe4000bf05270 */
[----:B------:R-:W-:Y:S01]  /*0350*/  USHF.L.U64.HI UR21, UR16, 0x2, UR9 ;  /* 0x0000000210157899 */ /* 0x000fe20008010209 */
[----:B------:R-:W2:Y:S01]  /*0360*/  LDCU.64 UR18, c[0x0][0x358] ;  /* 0x00006b00ff1277ac */ /* 0x000ea20008000a00 */
[----:B0-----:R-:W-:Y:S02]  /*0370*/  UIADD3 UR26, UP2, UPT, UR20, UR14, URZ ;  /* 0x0000000e141a7290 */ /* 0x001fe4000ff5e0ff */
[----:B------:R-:W-:-:S02]  /*0380*/  UIADD3 UR22, UP1, UPT, UR20, UR12, URZ ;  /* 0x0000000c14167290 */ /* 0x000fc4000ff3e0ff */
[----:B-1----:R-:W-:Y:S02]  /*0390*/  UIADD3 UR30, UP3, UPT, UR20, UR28, URZ ;  /* 0x0000001c141e7290 */ /* 0x002fe4000ff7e0ff */
[----:B------:R-:W-:Y:S01]  /*03a0*/  UIADD3.X UR27, UPT, UPT, UR21, UR15, URZ, UP2, !UPT ;  /* 0x0000000f151b7290 */ /* 0x000fe200097fe4ff */
[----:B------:R-:W-:Y:S01]  /*03b0*/  IMAD.U32 R2, RZ, RZ, UR26 ;  /* 0x0000001aff027e24 */ /* 0x000fe2000f8e00ff */
[----:B------:R-:W-:Y:S01]  /*03c0*/  UIADD3.X UR31, UPT, UPT, UR21, UR29, URZ, UP3, !UPT ;  /* 0x0000001d151f7290 */ /* 0x000fe20009ffe4ff */
[----:B------:R-:W-:Y:S01]  /*03d0*/  MOV R6, UR22 ;  /* 0x0000001600067c02 */ /* 0x000fe20008000f00 */
[----:B------:R-:W-:Y:S01]  /*03e0*/  UIADD3.X UR23, UPT, UPT, UR21, UR13, URZ, UP1, !UPT ;  /* 0x0000000d15177290 */ /* 0x000fe20008ffe4ff */
[----:B------:R-:W-:Y:S02]  /*03f0*/  MOV R4, UR30 ;  /* 0x0000001e00047c02 */ /* 0x000fe40008000f00 */
[----:B------:R-:W-:Y:S02]  /*0400*/  MOV R3, UR27 ;  /* 0x0000001b00037c02 */ /* 0x000fe40008000f00 */
[----:B------:R-:W-:Y:S01]  /*0410*/  MOV R5, UR31 ;  /* 0x0000001f00057c02 */ /* 0x000fe20008000f00 */
[----:B------:R-:W-:Y:S01]  /*0420*/  IMAD.U32 R7, RZ, RZ, UR23 ;  /* 0x00000017ff077e24 */ /* 0x000fe2000f8e00ff */
[----:B--2---:R-:W-:Y:S06]  /*0430*/  BRA.U !UP0, `(.L_x_5) ;  /* 0x0000000d087c7547 */ /* 0x004fec000b800000 */
[----:B------:R-:W-:-:S06]  /*0440*/  UISETP.GE.AND UP0, UPT, UR24, 0x1, UPT ;  /* 0x000000011800788c */ /* 0x000fcc000bf06270 */
[----:B------:R-:W-:-:S13]  /*0450*/  PLOP3.LUT P0, PT, PT, PT, UP0, 0x80, 0x8 ;  /* 0x000000000008781c */ /* 0x000fda0003f0f008 */
[----:B------:R-:W-:Y:S05]  /*0460*/  @!P0 EXIT ;  /* 0x000000000000894d */ /* 0x000fea0003800000 */
[----:B------:R-:W-:Y:S01]  /*0470*/  UISETP.GE.U32.AND UP0, UPT, UR24, 0x8, UPT ;  /* 0x000000081800788c */ /* 0x000fe2000bf06070 */
[----:B------:R-:W-:Y:S01]  /*0480*/  HFMA2 R0, -RZ, RZ, 0, 0 ;  /* 0x00000000ff007431 */ /* 0x000fe200000001ff */
[----:B------:R-:W-:-:S07]  /*0490*/  ULOP3.LUT UR5, UR24, 0x7, URZ, 0xc0, !UPT ;  /* 0x0000000718057892 */ /* 0x000fce000f8ec0ff */
[----:B------:R-:W-:Y:S05]  /*04a0*/  BRA.U !UP0, `(.L_x_6) ;  /* 0x0000000908207547 */ /* 0x000fea000b800000 */
[----:B------:R-:W-:-:S13]  /*04b0*/  ISETP.GE.AND P1, PT, R11, UR4, PT ;  /* 0x000000040b007c0c */ /* 0x000fda000bf26270 */
[----:B------:R-:W-:-:S04]  /*04c0*/  @!P1 IMAD.WIDE.U32 R14, R11, 0x4, R2 ;  /* 0x000000040b0e9825 */ /* 0x000fc800078e0002 */
[C---:B------:R-:W-:Y:S02]  /*04d0*/  @!P1 IMAD.WIDE.U32 R16, R11.reuse, 0x4, R4 ;  /* 0x000000040b109825 */ /* 0x040fe400078e0004 */
[----:B------:R-:W2:Y:S04]  /*04e0*/  @!P1 LDG.E R14, desc[UR18][R14.64] ;  /* 0x000000120e0e9981 */ /* 0x000ea8000c1e1900 */
[----:B------:R-:W2:Y:S01]  /*04f0*/  @!P1 LDG.E R17, desc[UR18][R16.64] ;  /* 0x0000001210119981 */ /* 0x000ea2000c1e1900 */
[C---:B------:R-:W-:Y:S01]  /*0500*/  IADD3 R23, PT, PT, R11.reuse, 0x80, RZ ;  /* 0x000000800b177810 */ /* 0x040fe20007ffe0ff */
[----:B------:R-:W-:-:S03]  /*0510*/  @!P1 IMAD.WIDE.U32 R18, R11, 0x4, R6 ;  /* 0x000000040b129825 */ /* 0x000fc600078e0006 */
[C---:B------:R-:W-:Y:S01]  /*0520*/  ISETP.GE.AND P0, PT, R23.reuse, UR4, PT ;  /* 0x0000000417007c0c */ /* 0x040fe2000bf06270 */
[----:B------:R-:W-:-:S04]  /*0530*/  IMAD.WIDE R8, R23, 0x4, R2 ;  /* 0x0000000417087825 */ /* 0x000fc800078e0202 */
[----:B------:R-:W-:-:S04]  /*0540*/  IMAD.WIDE R12, R23, 0x4, R4 ;  /* 0x00000004170c7825 */ /* 0x000fc800078e0204 */
[----:B--2---:R-:W-:-:S05]  /*0550*/  @!P1 FADD R21, R14, R17 ;  /* 0x000000110e159221 */ /* 0x004fca0000000000 */
[----:B------:R0:W-:Y:S04]  /*0560*/  @!P1 STG.E desc[UR18][R18.64], R21 ;  /* 0x0000001512009986 */ /* 0x0001e8000c101912 */
[----:B------:R-:W2:Y:S04]  /*0570*/  @!P0 LDG.E R0, desc[UR18][R8.64] ;  /* 0x0000001208008981 */ /* 0x000ea8000c1e1900 */
[----:B------:R-:W2:Y:S01]  /*0580*/  @!P0 LDG.E R25, desc[UR18][R12.64] ;  /* 0x000000120c198981 */ /* 0x000ea2000c1e1900 */
[C---:B------:R-:W-:Y:S01]  /*0590*/  IADD3 R10, PT, PT, R11.reuse, 0x100, RZ ;  /* 0x000001000b0a7810 */ /* 0x040fe20007ffe0ff */
[C---:B------:R-:W-:Y:S01]  /*05a0*/  VIADD R15, R11.reuse, 0x200 ;  /* 0x000002000b0f7836 */ /* 0x040fe20000000000 */
[----:B------:R-:W-:Y:S01]  /*05b0*/  IADD3 R14, PT, PT, R11, 0x180, RZ ;  /* 0x000001800b0e7810 */ /* 0x000fe20007ffe0ff */
[----:B------:R-:W-:Y:S01]  /*05c0*/  ULOP3.LUT UR6, UR24, 0x7ffffff8, URZ, 0xc0, !UPT ;  /* 0x7ffffff818067892 */ /* 0x000fe2000f8ec0ff */
[----:B------:R-:W-:Y:S01]  /*05d0*/  ISETP.GE.AND P6, PT, R10, UR4, PT ;  /* 0x000000040a007c0c */ /* 0x000fe2000bfc6270 */
[----:B------:R-:W-:Y:S01]  /*05e0*/  BSSY.RECONVERGENT B0, `(.L_x_7) ;  /* 0x0000013000007945 */ /* 0x000fe20003800200 */
[----:B------:R-:W-:-:S02]  /*05f0*/  ISETP.GE.AND P5, PT, R14, UR4, PT ;  /* 0x000000040e007c0c */ /* 0x000fc4000bfa6270 */
[----:B------:R-:W-:Y:S01]  /*0600*/  ISETP.GE.AND P4, PT, R15, UR4, PT ;  /* 0x000000040f007c0c */ /* 0x000fe2000bf86270 */
[----:B------:R-:W-:Y:S01]  /*0610*/  IMAD.WIDE R14, R23, 0x4, R6 ;  /* 0x00000004170e7825 */ /* 0x000fe200078e0206 */
[C---:B------:R-:W-:Y:S02]  /*0620*/  IADD3 R10, PT, PT, R11.reuse, 0x300, RZ ;  /* 0x000003000b0a7810 */ /* 0x040fe40007ffe0ff */
[C---:B------:R-:W-:Y:S02]  /*0630*/  IADD3 R16, PT, PT, R11.reuse, 0x380, RZ ;  /* 0x000003800b107810 */ /* 0x040fe40007ffe0ff */
[----:B------:R-:W-:Y:S02]  /*0640*/  ISETP.GE.AND P2, PT, R10, UR4, PT ;  /* 0x000000040a007c0c */ /* 0x000fe4000bf46270 */
[----:B------:R-:W-:Y:S01]  /*0650*/  ISETP.GE.AND P1, PT, R16, UR4, PT ;  /* 0x0000000410007c0c */ /* 0x000fe2000bf26270 */
[----:B--2---:R-:W-:Y:S01]  /*0660*/  @!P0 FADD R25, R0, R25 ;  /* 0x0000001900198221 */ /* 0x004fe20000000000 */
[----:B------:R-:W-:-:S04]  /*0670*/  IADD3 R0, PT, PT, R11, 0x280, RZ ;  /* 0x000002800b007810 */ /* 0x000fc80007ffe0ff */
[----:B------:R-:W-:Y:S01]  /*0680*/  ISETP.GE.AND P3, PT, R0, UR4, PT ;  /* 0x0000000400007c0c */ /* 0x000fe2000bf66270 */
[----:B------:R0:W-:Y:S01]  /*0690*/  @!P0 STG.E desc[UR18][R14.64], R25 ;  /* 0x000000190e008986 */ /* 0x0001e2000c101912 */
[----:B------:R-:W-:-:S04]  /*06a0*/  MOV R0, UR6 ;  /* 0x0000000600007c02 */ /* 0x000fc80008000f00 */
[----:B------:R-:W-:Y:S01]  /*06b0*/  ISETP.NE.AND P0, PT, R0, 0x8, PT ;  /* 0x000000080000780c */ /* 0x000fe20003f05270 */
[----:B------:R-:W-:-:S12]  /*06c0*/  @P6 BRA `(.L_x_8) ;  /* 0x0000000000106947 */ /* 0x000fd80003800000 */
[----:B------:R-:W2:Y:S04]  /*06d0*/  LDG.E R10, desc[UR18][R8.64+0x200] ;  /* 0x00020012080a7981 */ /* 0x000ea8000c1e1900 */
[----:B------:R-:W2:Y:S02]  /*06e0*/  LDG.E R17, desc[UR18][R12.64+0x200] ;  /* 0x000200120c117981 */ /* 0x000ea4000c1e1900 */
[----:B--2---:R-:W-:-:S05]  /*06f0*/  FADD R17, R10, R17 ;  /* 0x000000110a117221 */ /* 0x004fca0000000000 */
[----:B------:R1:W-:Y:S02]  /*0700*/  STG.E desc[UR18][R14.64+0x200], R17 ;  /* 0x000200110e007986 */ /* 0x0003e4000c101912 */
.L_x_8:
[----:B------:R-:W-:Y:S05]  /*0710*/  BSYNC.RECONVERGENT B0 ;  /* 0x0000000000007941 */ /* 0x000fea0003800200 */
.L_x_7:
[----:B------:R-:W-:Y:S04]  /*0720*/  BSSY.RECONVERGENT B0, `(.L_x_9) ;  /* 0x0000006000007945 */ /* 0x000fe80003800200 */
[----:B------:R-:W-:Y:S05]  /*0730*/  @P5 BRA `(.L_x_10) ;  /* 0x0000000000105947 */ /* 0x000fea0003800000 */
[----:B------:R-:W2:Y:S04]  /*0740*/  LDG.E R10, desc[UR18][R8.64+0x400] ;  /* 0x00040012080a7981 */ /* 0x000ea8000c1e1900 */
[----:B-1----:R-:W2:Y:S02]  /*0750*/  LDG.E R17, desc[UR18][R12.64+0x400] ;  /* 0x000400120c117981 */ /* 0x002ea4000c1e1900 */
[----:B--2---:R-:W-:-:S05]  /*0760*/  FADD R17, R10, R17 ;  /* 0x000000110a117221 */ /* 0x004fca0000000000 */
[----:B------:R2:W-:Y:S02]  /*0770*/  STG.E desc[UR18][R14.64+0x400], R17 ;  /* 0x000400110e007986 */ /* 0x0005e4000c101912 */
.L_x_10:
[----:B------:R-:W-:Y:S05]  /*0780*/  BSYNC.RECONVERGENT B0 ;  /* 0x0000000000007941 */ /* 0x000fea0003800200 */
.L_x_9:
[----:B------:R-:W-:Y:S04]  /*0790*/  BSSY.RECONVERGENT B0, `(.L_x_11) ;  /* 0x0000006000007945 */ /* 0x000fe80003800200 */
[----:B------:R-:W-:Y:S05]  /*07a0*/  @P4 BRA `(.L_x_12) ;  /* 0x0000000000104947 */ /* 0x000fea0003800000 */
[----:B------:R-:W3:Y:S04]  /*07b0*/  LDG.E R10, desc[UR18][R8.64+0x600] ;  /* 0x00060012080a7981 */ /* 0x000ee8000c1e1900 */
[----:B-12---:R-:W3:Y:S02]  /*07c0*/  LDG.E R17, desc[UR18][R12.64+0x600] ;  /* 0x000600120c117981 */ /* 0x006ee4000c1e1900 */
[----:B---3--:R-:W-:-:S05]  /*07d0*/  FADD R17, R10, R17 ;  /* 0x000000110a117221 */ /* 0x008fca0000000000 */
[----:B------:R3:W-:Y:S02]  /*07e0*/  STG.E desc[UR18][R14.64+0x600], R17 ;  /* 0x000600110e007986 */ /* 0x0007e4000c101912 */
.L_x_12:
[----:B------:R-:W-:Y:S05]  /*07f0*/  BSYNC.RECONVERGENT B0 ;  /* 0x0000000000007941 */ /* 0x000fea0003800200 */
.L_x_11:
[----:B------:R-:W-:Y:S04]  /*0800*/  BSSY.RECONVERGENT B0, `(.L_x_13) ;  /* 0x0000006000007945 */ /* 0x000fe80003800200 */
[----:B------:R-:W-:Y:S05]  /*0810*/  @P3 BRA `(.L_x_14) ;  /* 0x0000000000103947 */ /* 0x000fea0003800000 */
[----:B------:R-:W4:Y:S04]  /*0820*/  LDG.E R10, desc[UR18][R8.64+0x800] ;  /* 0x00080012080a7981 */ /* 0x000f28000c1e1900 */
[----:B-123--:R-:W4:Y:S02]  /*0830*/  LDG.E R17, desc[UR18][R12.64+0x800] ;  /* 0x000800120c117981 */ /* 0x00ef24000c1e1900 */
[----:B----4-:R-:W-:-:S05]  /*0840*/  FADD R17, R10, R17 ;  /* 0x000000110a117221 */ /* 0x010fca0000000000 */
[----:B------:R4:W-:Y:S02]  /*0850*/  STG.E desc[UR18][R14.64+0x800], R17 ;  /* 0x000800110e007986 */ /* 0x0009e4000c101912 */
.L_x_14:
[----:B------:R-:W-:Y:S05]  /*0860*/  BSYNC.RECONVERGENT B0 ;  /* 0x0000000000007941 */ /* 0x000fea0003800200 */
.L_x_13:
[----:B------:R-:W-:Y:S04]  /*0870*/  BSSY.RECONVERGENT B0, `(.L_x_15) ;  /* 0x0000006000007945 */ /* 0x000fe80003800200 */
[----:B------:R-:W-:Y:S05]  /*0880*/  @P2 BRA `(.L_x_16) ;  /* 0x0000000000102947 */ /* 0x000fea0003800000 */
[----:B------:R-:W5:Y:S04]  /*0890*/  LDG.E R10, desc[UR18][R8.64+0xa00] ;  /* 0x000a0012080a7981 */ /* 0x000f68000c1e1900 */
[----:B-1234-:R-:W5:Y:S02]  /*08a0*/  LDG.E R17, desc[UR18][R12.64+0xa00] ;  /* 0x000a00120c117981 */ /* 0x01ef64000c1e1900 */
[----:B-----5:R-:W-:-:S05]  /*08b0*/  FADD R17, R10, R17 ;  /* 0x000000110a117221 */ /* 0x020fca0000000000 */
[----:B------:R1:W-:Y:S02]  /*08c0*/  STG.E desc[UR18][R14.64+0xa00], R17 ;  /* 0x000a00110e007986 */ /* 0x0003e4000c101912 */
.L_x_16:
[----:B------:R-:W-:Y:S05]  /*08d0*/  BSYNC.RECONVERGENT B0 ;  /* 0x0000000000007941 */ /* 0x000fea0003800200 */
.L_x_15:
[----:B------:R-:W-:Y:S04]  /*08e0*/  BSSY.RECONVERGENT B0, `(.L_x_17) ;  /* 0x0000006000007945 */ /* 0x000fe80003800200 */
[----:B------:R-:W-:Y:S05]  /*08f0*/  @P1 BRA `(.L_x_18) ;  /* 0x0000000000101947 */ /* 0x000fea0003800000 */
[----:B------:R-:W1:Y:S04]  /*0900*/  LDG.E R8, desc[UR18][R8.64+0xc00] ;  /* 0x000c001208087981 */ /* 0x000e68000c1e1900 */
[----:B------:R-:W1:Y:S02]  /*0910*/  LDG.E R13, desc[UR18][R12.64+0xc00] ;  /* 0x000c00120c0d7981 */ /* 0x000e64000c1e1900 */
[----:B-1234-:R-:W-:-:S05]  /*0920*/  FADD R17, R8, R13 ;  /* 0x0000000d08117221 */ /* 0x01efca0000000000 */
[----:B------:R1:W-:Y:S02]  /*0930*/  STG.E desc[UR18][R14.64+0xc00], R17 ;  /* 0x000c00110e007986 */ /* 0x0003e4000c101912 */
.L_x_18:
[----:B------:R-:W-:Y:S05]  /*0940*/  BSYNC.RECONVERGENT B0 ;  /* 0x0000000000007941 */ /* 0x000fea0003800200 */
.L_x_17:
[----:B------:R-:W-:Y:S05]  /*0950*/  @!P0 BRA `(.L_x_6) ;  /* 0x0000000000f48947 */ /* 0x000fea0003800000 */
[----:B------:R-:W-:-:S07]  /*0960*/  IMAD.MOV.U32 R10, RZ, RZ, 0x8 ;  /* 0x00000008ff0a7424 */ /* 0x000fce00078e00ff */
.L_x_21:
[----:B01234-:R-:W-:-:S04]  /*0970*/  LEA R17, R10, R11, 0x7 ;  /* 0x0000000b0a117211 */ /* 0x01ffc800078e38ff */
[----:B------:R-:W-:-:S13]  /*0980*/  ISETP.GE.AND P0, PT, R17, UR4, PT ;  /* 0x0000000411007c0c */ /* 0x000fda000bf06270 */
[----:B------:R-:W-:-:S04]  /*0990*/  @!P0 IMAD.WIDE.U32 R8, R17, 0x4, R2 ;  /* 0x0000000411088825 */ /* 0x000fc800078e0002 */
[C---:B0-----:R-:W-:Y:S02]  /*09a0*/  @!P0 IMAD.WIDE.U32 R18, R17.reuse, 0x4, R4 ;  /* 0x0000000411128825 */ /* 0x041fe400078e0004 */
        /* <DEDUP_REMOVED lines=11> */
[----:B------:R-:W-:-:S04]  /*0a60*/  IADD3 R8, PT, PT, R17, 0x100, RZ ;  /* 0x0000010011087810 */ /* 0x000fc80007ffe0ff */
[----:B------:R-:W-:Y:S01]  /*0a70*/  ISETP.GE.AND P0, PT, R8, UR4, PT ;  /* 0x0000000408007c0c */ /* 0x000fe2000bf06270 */
[----:B------:R-:W-:-:S04]  /*0a80*/  IMAD.WIDE R8, R25, 0x4, R6 ;  /* 0x0000000419087825 */ /* 0x000fc800078e0206 */
[----:B--2---:R-:W-:-:S05]  /*0a90*/  @!P1 FADD R25, R16, R23 ;  /* 0x0000001710199221 */ /* 0x004fca0000000000 */
[----:B------:R-:W-:Y:S04]  /*0aa0*/  @!P1 STG.E desc[UR18][R8.64], R25 ;  /* 0x0000001908009986 */ /* 0x000fe8000c101912 */
[----:B------:R-:W2:Y:S04]  /*0ab0*/  @!P0 LDG.E R18, desc[UR18][R14.64+0x200] ;  /* 0x000200120e128981 */ /* 0x000ea8000c1e1900 */
[----:B------:R-:W2:Y:S01]  /*0ac0*/  @!P0 LDG.E R19, desc[UR18][R12.64+0x200] ;  /* 0x000200120c138981 */ /* 0x000ea2000c1e1900 */
[----:B------:R-:W-:-:S04]  /*0ad0*/  IADD3 R16, PT, PT, R17, 0x180, RZ ;  /* 0x0000018011107810 */ /* 0x000fc80007ffe0ff */
[----:B------:R-:W-:Y:S01]  /*0ae0*/  ISETP.GE.AND P1, PT, R16, UR4, PT ;  /* 0x0000000410007c0c */ /* 0x000fe2000bf26270 */
[----:B--2---:R-:W-:-:S05]  /*0af0*/  @!P0 FADD R23, R18, R19 ;  /* 0x0000001312178221 */ /* 0x004fca0000000000 */
[----:B------:R1:W-:Y:S07]  /*0b00*/  @!P0 STG.E desc[UR18][R8.64+0x200], R23 ;  /* 0x0002001708008986 */ /* 0x0003ee000c101912 */
[----:B------:R-:W0:Y:S04]  /*0b10*/  @!P1 LDG.E R18, desc[UR18][R14.64+0x400] ;  /* 0x000400120e129981 */ /* 0x000e28000c1e1900 */
[----:B------:R-:W0:Y:S01]  /*0b20*/  @!P1 LDG.E R19, desc[UR18][R12.64+0x400] ;  /* 0x000400120c139981 */ /* 0x000e22000c1e1900 */
[----:B------:R-:W-:-:S04]  /*0b30*/  IADD3 R16, PT, PT, R17, 0x200, RZ ;  /* 0x0000020011107810 */ /* 0x000fc80007ffe0ff */
[----:B------:R-:W-:Y:S01]  /*0b40*/  ISETP.GE.AND P0, PT, R16, UR4, PT ;  /* 0x0000000410007c0c */ /* 0x000fe2000bf06270 */
[----:B------:R-:W-:Y:S02]  /*0b50*/  VIADD R16, R17, 0x280 ;  /* 0x0000028011107836 */ /* 0x000fe40000000000 */
[----:B0-----:R-:W-:-:S05]  /*0b60*/  @!P1 FADD R21, R18, R19 ;  /* 0x0000001312159221 */ /* 0x001fca0000000000 */
[----:B------:R0:W-:Y:S05]  /*0b70*/  @!P1 STG.E desc[UR18][R8.64+0x400], R21 ;  /* 0x0004001508009986 */ /* 0x0001ea000c101912 */
[----:B------:R-:W1:Y:S04]  /*0b80*/  @!P0 LDG.E R18, desc[UR18][R14.64+0x600] ;  /* 0x000600120e128981 */ /* 0x000e68000c1e1900 */
[----:B------:R-:W1:Y:S01]  /*0b90*/  @!P0 LDG.E R19, desc[UR18][R12.64+0x600] ;  /* 0x000600120c138981 */ /* 0x000e62000c1e1900 */
[----:B------:R-:W-:-:S02]  /*0ba0*/  ISETP.GE.AND P1, PT, R16, UR4, PT ;  /* 0x0000000410007c0c */ /* 0x000fc4000bf26270 */
[----:B------:R-:W-:Y:S01]  /*0bb0*/  IADD3 R16, PT, PT, R17, 0x300, RZ ;  /* 0x0000030011107810 */ /* 0x000fe20007ffe0ff */
[----:B-1----:R-:W-:-:S05]  /*0bc0*/  @!P0 FADD R23, R18, R19 ;  /* 0x0000001312178221 */ /* 0x002fca0000000000 */
[----:B------:R1:W-:Y:S05]  /*0bd0*/  @!P0 STG.E desc[UR18][R8.64+0x600], R23 ;  /* 0x0006001708008986 */ /* 0x0003ea000c101912 */
[----:B------:R-:W0:Y:S04]  /*0be0*/  @!P1 LDG.E R18, desc[UR18][R14.64+0x800] ;  /* 0x000800120e129981 */ /* 0x000e28000c1e1900 */
[----:B------:R-:W0:Y:S01]  /*0bf0*/  @!P1 LDG.E R19, desc[UR18][R12.64+0x800] ;  /* 0x000800120c139981 */ /* 0x000e22000c1e1900 */
[----:B------:R-:W-:Y:S01]  /*0c00*/  ISETP.GE.AND P0, PT, R16, UR4, PT ;  /* 0x0000000410007c0c */ /* 0x000fe2000bf06270 */
[----:B0-----:R-:W-:-:S05]  /*0c10*/  @!P1 FADD R21, R18, R19 ;  /* 0x0000001312159221 */ /* 0x001fca0000000000 */
[----:B------:R1:W-:Y:S07]  /*0c20*/  @!P1 STG.E desc[UR18][R8.64+0x800], R21 ;  /* 0x0008001508009986 */ /* 0x0003ee000c101912 */
[----:B------:R-:W2:Y:S04]  /*0c30*/  @!P0 LDG.E R16, desc[UR18][R14.64+0xa00] ;  /* 0x000a00120e108981 */ /* 0x000ea8000c1e1900 */
[----:B------:R-:W2:Y:S01]  /*0c40*/  @!P0 LDG.E R19, desc[UR18][R12.64+0xa00] ;  /* 0x000a00120c138981 */ /* 0x000ea2000c1e1900 */
[----:B------:R-:W-:Y:S01]  /*0c50*/  IADD3 R17, PT, PT, R17, 0x380, RZ ;  /* 0x0000038011117810 */ /* 0x000fe20007ffe0ff */
[----:B------:R-:W-:Y:S01]  /*0c60*/  BSSY.RECONVERGENT B0, `(.L_x_19) ;  /* 0x000000b000007945 */ /* 0x000fe20003800200 */
[----:B------:R-:W-:-:S04]  /*0c70*/  IADD3 R10, PT, PT, R10, 0x8, RZ ;  /* 0x000000080a0a7810 */ /* 0x000fc80007ffe0ff */
[----:B------:R-:W-:Y:S01]  /*0c80*/  ISETP.NE.AND P1, PT, R10, R0, PT ;  /* 0x000000000a00720c */ /* 0x000fe20003f25270 */
[----:B--2---:R-:W-:-:S05]  /*0c90*/  @!P0 FADD R19, R16, R19 ;  /* 0x0000001310138221 */ /* 0x004fca0000000000 */
[----:B------:R1:W-:Y:S01]  /*0ca0*/  @!P0 STG.E desc[UR18][R8.64+0xa00], R19 ;  /* 0x000a001308008986 */ /* 0x0003e2000c101912 */
[----:B------:R-:W-:-:S13]  /*0cb0*/  ISETP.GE.AND P0, PT, R17, UR4, PT ;  /* 0x0000000411007c0c */ /* 0x000fda000bf06270 */
[----:B-1----:R-:W-:Y:S05]  /*0cc0*/  @P0 BRA `(.L_x_20) ;  /* 0x0000000000100947 */ /* 0x002fea0003800000 */
[----:B------:R-:W2:Y:S04]  /*0cd0*/  LDG.E R14, desc[UR18][R14.64+0xc00] ;  /* 0x000c00120e0e7981 */ /* 0x000ea8000c1e1900 */
[----:B------:R-:W2:Y:S02]  /*0ce0*/  LDG.E R13, desc[UR18][R12.64+0xc00] ;  /* 0x000c00120c0d7981 */ /* 0x000ea4000c1e1900 */
[----:B--2---:R-:W-:-:S05]  /*0cf0*/  FADD R17, R14, R13 ;  /* 0x0000000d0e117221 */ /* 0x004fca0000000000 */
[----:B------:R0:W-:Y:S02]  /*0d00*/  STG.E desc[UR18][R8.64+0xc00], R17 ;  /* 0x000c001108007986 */ /* 0x0001e4000c101912 */
.L_x_20:
[----:B------:R-:W-:Y:S05]  /*0d10*/  BSYNC.RECONVERGENT B0 ;  /* 0x0000000000007941 */ /* 0x000fea0003800200 */
.L_x_19:
[----:B------:R-:W-:Y:S05]  /*0d20*/  @P1 BRA `(.L_x_21) ;  /* 0xfffffffc00101947 */ /* 0x000fea000383ffff */
.L_x_6:
[----:B------:R-:W-:-:S13]  /*0d30*/  ISETP.NE.AND P0, PT, RZ, UR5, PT ;  /* 0x00000005ff007c0c */ /* 0x000fda000bf05270 */
[----:B------:R-:W-:Y:S05]  /*0d40*/  @!P0 EXIT ;  /* 0x000000000000894d */ /* 0x000fea0003800000 */
[----:B0-----:R-:W0:Y:S01]  /*0d50*/  LDC R8, c[0x0][0x388] ;  /* 0x0000e200ff087b82 */ /* 0x001e220000000800 */
[----:B------:R-:W-:Y:S01]  /*0d60*/  UISETP.GE.U32.AND UP0, UPT, UR5, 0x4, UPT ;  /* 0x000000040500788c */ /* 0x000fe2000bf06070 */
[----:B0-----:R-:W-:-:S04]  /*0d70*/  LOP3.LUT R10, R8, 0x3, RZ, 0xc0, !PT ;  /* 0x00000003080a7812 */ /* 0x001fc800078ec0ff */
[----:B------:R-:W-:-:S04]  /*0d80*/  ISETP.NE.AND P2, PT, R10, RZ, PT ;  /* 0x000000ff0a00720c */ /* 0x000fc80003f45270 */
[----:B------:R-:W-:Y:S09]  /*0d90*/  BRA.U !UP0, `(.L_x_22) ;  /* 0x0000000108947547 */ /* 0x000ff2000b800000 */
[----:B------:R-:W-:-:S04]  /*0da0*/  LEA R9, R0, R11, 0x7 ;  /* 0x0000000b00097211 */ /* 0x000fc800078e38ff */
[----:B------:R-:W-:-:S13]  /*0db0*/  ISETP.GE.AND P0, PT, R9, UR4, PT ;  /* 0x0000000409007c0c */ /* 0x000fda000bf06270 */
[----:B-1234-:R-:W-:-:S04]  /*0dc0*/  @!P0 IMAD.WIDE R14, R9, 0x4, R2 ;  /* 0x00000004090e8825 */ /* 0x01efc800078e0202 */
[C---:B------:R-:W-:Y:S02]  /*0dd0*/  @!P0 IMAD.WIDE R16, R9.reuse, 0x4, R4 ;  /* 0x0000000409108825 */ /* 0x040fe400078e0204 */
[----:B------:R-:W2:Y:S04]  /*0de0*/  @!P0 LDG.E R14, desc[UR18][R14.64] ;  /* 0x000000120e0e8981 */ /* 0x000ea8000c1e1900 */
[----:B------:R-:W2:Y:S01]  /*0df0*/  @!P0 LDG.E R17, desc[UR18][R16.64] ;  /* 0x0000001210118981 */ /* 0x000ea2000c1e1900 */
[C---:B------:R-:W-:Y:S01]  /*0e00*/  IADD3 R23, PT, PT, R9.reuse, 0x80, RZ ;  /* 0x0000008009177810 */ /* 0x040fe20007ffe0ff */
[----:B------:R-:W-:-:S03]  /*0e10*/  @!P0 IMAD.WIDE R12, R9, 0x4, R6 ;  /* 0x00000004090c8825 */ /* 0x000fc600078e0206 */
[----:B------:R-:W-:-:S13]  /*0e20*/  ISETP.GE.AND P1, PT, R23, UR4, PT ;  /* 0x0000000417007c0c */ /* 0x000fda000bf26270 */
[----:B------:R-:W-:-:S04]  /*0e30*/  @!P1 IMAD.WIDE R18, R23, 0x4, R2 ;  /* 0x0000000417129825 */ /* 0x000fc800078e0202 */
[----:B------:R-:W-:-:S04]  /*0e40*/  @!P1 IMAD.WIDE R20, R23, 0x4, R4 ;  /* 0x0000000417149825 */ /* 0x000fc800078e0204 */
[----:B--2---:R-:W-:-:S05]  /*0e50*/  @!P0 FADD R25, R14, R17 ;  /* 0x000000110e198221 */ /* 0x004fca0000000000 */
[----:B------:R0:W-:Y:S04]  /*0e60*/  @!P0 STG.E desc[UR18][R12.64], R25 ;  /* 0x000000190c008986 */ /* 0x0001e8000c101912 */
[----:B------:R-:W2:Y:S04]  /*0e70*/  @!P1 LDG.E R18, desc[UR18][R18.64] ;  /* 0x0000001212129981 */ /* 0x000ea8000c1e1900 */
[----:B------:R-:W2:Y:S01]  /*0e80*/  @!P1 LDG.E R21, desc[UR18][R20.64] ;  /* 0x0000001214159981 */ /* 0x000ea2000c1e1900 */
[----:B------:R-:W-:Y:S02]  /*0e90*/  VIADD R29, R9, 0x100 ;  /* 0x00000100091d7836 */ /* 0x000fe40000000000 */
        /* <DEDUP_REMOVED lines=8> */
[----:B0-----:R-:W-:Y:S01]  /*0f20*/  IADD3 R25, PT, PT, R9, 0x180, RZ ;  /* 0x0000018009197810 */ /* 0x001fe20007ffe0ff */
        /* <DEDUP_REMOVED lines=8> */
[----:B-1----:R-:W-:Y:S01]  /*0fb0*/  @!P1 IMAD.WIDE R14, R25, 0x4, R6 ;  /* 0x00000004190e9825 */ /* 0x002fe200078e0206 */
[----:B------:R-:W-:-:S03]  /*0fc0*/  IADD3 R0, PT, PT, R0, 0x4, RZ ;  /* 0x0000000400007810 */ /* 0x000fc60007ffe0ff */
[----:B--2---:R-:W-:-:S05]  /*0fd0*/  @!P1 FADD R17, R18, R21 ;  /* 0x0000001512119221 */ /* 0x004fca0000000000 */
[----:B------:R0:W-:Y:S02]  /*0fe0*/  @!P1 STG.E desc[UR18][R14.64], R17 ;  /* 0x000000110e009986 */ /* 0x0001e4000c101912 */
.L_x_22:
[----:B------:R-:W-:Y:S05]  /*0ff0*/  @!P2 EXIT ;  /* 0x000000000000a94d */ /* 0x000fea0003800000 */
[----:B------:R-:W-:Y:S02]  /*1000*/  ISETP.NE.AND P0, PT, R10, 0x1, PT ;  /* 0x000000010a00780c */ /* 0x000fe40003f05270 */
[----:B------:R-:W-:-:S04]  /*1010*/  LOP3.LUT R8, R8, 0x1, RZ, 0xc0, !PT ;  /* 0x0000000108087812 */ /* 0x000fc800078ec0ff */
[----:B------:R-:W-:-:S07]  /*1020*/  ISETP.NE.U32.AND P2, PT, R8, 0x1, PT ;  /* 0x000000010800780c */ /* 0x000fce0003f45070 */
[----:B------:R-:W-:Y:S06]  /*1030*/  @!P0 BRA `(.L_x_23) ;  /* 0x00000000004c8947 */ /* 0x000fec0003800000 */
[----:B01234-:R-:W-:-:S04]  /*1040*/  LEA R15, R0, R11, 0x7 ;  /* 0x0000000b000f7211 */ /* 0x01ffc800078e38ff */
[----:B------:R-:W-:-:S13]  /*1050*/  ISETP.GE.AND P0, PT, R15, UR4, PT ;  /* 0x000000040f007c0c */ /* 0x000fda000bf06270 */
[----:B------:R-:W-:-:S04]  /*1060*/  @!P0 IMAD.WIDE R8, R15, 0x4, R2 ;  /* 0x000000040f088825 */ /* 0x000fc800078e0202 */
        /* <DEDUP_REMOVED lines=12> */
[----:B------:R-:W-:Y:S01]  /*1130*/  @!P1 IMAD.WIDE R8, R23, 0x4, R6 ;  /* 0x0000000417089825 */ /* 0x000fe200078e0206 */
[----:B------:R-:W-:-:S03]  /*1140*/  IADD3 R0, PT, PT, R0, 0x2, RZ ;  /* 0x0000000200007810 */ /* 0x000fc60007ffe0ff */
[----:B--2---:R-:W-:-:S05]  /*1150*/  @!P1 FADD R13, R16, R19 ;  /* 0x00000013100d9221 */ /* 0x004fca0000000000 */
[----:B------:R0:W-:Y:S02]  /*1160*/  @!P1 STG.E desc[UR18][R8.64], R13 ;  /* 0x0000000d08009986 */ /* 0x0001e4000c101912 */
.L_x_23:
[----:B------:R-:W-:Y:S05]  /*1170*/  @P2 EXIT ;  /* 0x000000000000294d */ /* 0x000fea0003800000 */
[----:B------:R-:W-:-:S05]  /*1180*/  IMAD R11, R0, 0x80, R11 ;  /* 0x00000080000b7824 */ /* 0x000fca00078e020b */
[----:B------:R-:W-:-:S13]  /*1190*/  ISETP.GE.AND P0, PT, R11, UR4, PT ;  /* 0x000000040b007c0c */ /* 0x000fda000bf06270 */
[----:B------:R-:W-:Y:S05]  /*11a0*/  @P0 EXIT ;  /* 0x000000000000094d */ /* 0x000fea0003800000 */
[----:B------:R-:W-:-:S04]  /*11b0*/  IMAD.WIDE R2, R11, 0x4, R2 ;  /* 0x000000040b027825 */ /* 0x000fc800078e0202 */
[C---:B------:R-:W-:Y:S02]  /*11c0*/  IMAD.WIDE R4, R11.reuse, 0x4, R4 ;  /* 0x000000040b047825 */ /* 0x040fe400078e0204 */
[----:B------:R-:W0:Y:S04]  /*11d0*/  LDG.E R2, desc[UR18][R2.64] ;  /* 0x0000001202027981 */ /* 0x000e28000c1e1900 */
[----:B------:R-:W0:Y:S01]  /*11e0*/  LDG.E R5, desc[UR18][R4.64] ;  /* 0x0000001204057981 */ /* 0x000e22000c1e1900 */
[----:B------:R-:W-:-:S04]  /*11f0*/  IMAD.WIDE R6, R11, 0x4, R6 ;  /* 0x000000040b067825 */ /* 0x000fc800078e0206 */
[----:B0-----:R-:W-:-:S05]  /*1200*/  FADD R9, R2, R5 ;  /* 0x0000000502097221 */ /* 0x001fca0000000000 */
[----:B------:R-:W-:Y:S01]  /*1210*/  STG.E desc[UR18][R6.64], R9 ;  /* 0x0000000906007986 */ /* 0x000fe2000c101912 */
[----:B------:R-:W-:Y:S05]  /*1220*/  EXIT ;  /* 0x000000000000794d */ /* 0x000fea0003800000 */
.L_x_5:
[----:B------:R-:W-:-:S06]  /*1230*/  UISETP.GE.AND UP0, UPT, UR24, 0x1, UPT ;  /* 0x000000011800788c */ /* 0x000fcc000bf06270 */
[----:B------:R-:W-:-:S13]  /*1240*/  PLOP3.LUT P0, PT, PT, PT, UP0, 0x80, 0x8 ;  /* 0x000000000008781c */ /* 0x000fda0003f0f008 */
[----:B------:R-:W-:Y:S05]  /*1250*/  @!P0 EXIT ;  /* 0x000000000000894d */ /* 0x000fea0003800000 */
[----:B------:R-:W0:Y:S01]  /*1260*/  LDCU UR10, c[0x0][0x388] ;  /* 0x00007100ff0a77ac */ /* 0x000e220008000800 */
[----:B------:R-:W-:Y:S01]  /*1270*/  UISETP.GE.U32.AND UP0, UPT, UR24, 0x10, UPT ;  /* 0x000000101800788c */ /* 0x000fe2000bf06070 */
[----:B------:R-:W-:Y:S01]  /*1280*/  UMOV UR4, URZ ;  /* 0x000000ff00047c82 */ /* 0x000fe20008000000 */
[----:B0-----:R-:W-:-:S06]  /*1290*/  ULOP3.LUT UR32, UR10, 0xf, URZ, 0xc0, !UPT ;  /* 0x0000000f0a207892 */ /* 0x001fcc000f8ec0ff */
[----:B------:R-:W-:Y:S01]  /*12a0*/  ISETP.NE.AND P0, PT, RZ, UR32, PT ;  /* 0x00000020ff007c0c */ /* 0x000fe2000bf05270 */
[----:B------:R-:W-:-:S12]  /*12b0*/  BRA.U !UP0, `(.L_x_24) ;  /* 0x0000000508a47547 */ /* 0x000fd8000b800000 */
[----:B------:R-:W0:Y:S01]  /*12c0*/  LDC.64 R14, c[0x0][0x398] ;  /* 0x0000e600ff0e7b82 */ /* 0x000e220000000a00 */
[----:B------:R-:W-:Y:S01]  /*12d0*/  HFMA2 R8, -RZ, RZ, 0, 0.0001220703125 ;  /* 0x00000800ff087431 */ /* 0x000fe200000001ff */
[----:B------:R-:W-:Y:S01]  /*12e0*/  MOV R9, 0x0 ;  /* 0x0000000000097802 */ /* 0x000fe20000000f00 */
[----:B------:R-:W-:Y:S01]  /*12f0*/  ULEA UR5, UP1, UR16, 0x600, 0x2 ;  /* 0x0000060010057891 */ /* 0x000fe2000f8210ff */
[C---:B------:R-:W-:Y:S01]  /*1300*/  IADD3 R12, PT, PT, R11.reuse, 0x480, RZ ;  /* 0x000004800b0c7810 */ /* 0x040fe20007ffe0ff */
[----:B------:R-:W-:Y:S02]  /*1310*/  UIADD3 UR25, UP0, UPT, UR20, UR12, URZ ;  /* 0x0000000c14197290 */ /* 0x000fe4000ff1e0ff */
[----:B------:R-:W-:Y:S02]  /*1320*/  UIADD3 UR7, UP2, UPT, UR5, UR14, URZ ;  /* 0x0000000e05077290 */ /* 0x000fe4000ff5e0ff */
[----:B------:R-:W-:Y:S01]  /*1330*/  UIADD3.X UR14, UPT, UPT, UR21, UR13, URZ, UP0, !UPT ;  /* 0x0000000d150e7290 */ /* 0x000fe200087fe4ff */
[----:B------:R-:W-:Y:S01]  /*1340*/  IMAD.WIDE.U32 R8, R11, 0x4, R8 ;  /* 0x000000040b087825 */ /* 0x000fe200078e0008 */
[----:B------:R-:W-:-:S02]  /*1350*/  ULEA.HI.X UR6, UR16, URZ, UR9, 0x2, UP1 ;  /* 0x000000ff10067291 */ /* 0x000fc400088f1409 */
[----:B------:R-:W-:Y:S01]  /*1360*/  ULOP3.LUT UR4, UR24, 0x7ffffff0, URZ, 0xc0, !UPT ;  /* 0x7ffffff018047892 */ /* 0x000fe2000f8ec0ff */
[C---:B------:R-:W-:Y:S01]  /*1370*/  IADD3 R13, P1, PT, R8.reuse, UR28, RZ ;  /* 0x0000001c080d7c10 */ /* 0x040fe2000ff3e0ff */
[----:B------:R-:W-:Y:S01]  /*1380*/  UIADD3 UR5, UP0, UPT, UR5, UR28, URZ ;  /* 0x0000001c05057290 */ /* 0x000fe2000ff1e0ff */
[----:B------:R-:W-:Y:S01]  /*1390*/  IADD3 R22, P2, PT, R8, UR12, RZ ;  /* 0x0000000c08167c10 */ /* 0x000fe2000ff5e0ff */
[----:B------:R-:W-:Y:S01]  /*13a0*/  UIADD3.X UR8, UPT, UPT, UR6, UR15, URZ, UP2, !UPT ;  /* 0x0000000f06087290 */ /* 0x000fe200097fe4ff */
[C---:B------:R-:W-:Y:S01]  /*13b0*/  IADD3.X R23, PT, PT, R9.reuse, UR29, RZ, P1, !PT ;  /* 0x0000001d09177c10 */ /* 0x040fe20008ffe4ff */
[----:B------:R-:W-:Y:S01]  /*13c0*/  UIADD3 UR11, UPT, UPT, -UR4, URZ, URZ ;  /* 0x000000ff040b7290 */ /* 0x000fe2000fffe1ff */
[----:B------:R-:W-:Y:S01]  /*13d0*/  IADD3.X R0, PT, PT, R9, UR13, RZ, P2, !PT ;  /* 0x0000000d09007c10 */ /* 0x000fe200097fe4ff */
[----:B------:R-:W-:Y:S01]  /*13e0*/  UIADD3.X UR6, UPT, UPT, UR6, UR29, URZ, UP0, !UPT ;  /* 0x0000001d06067290 */ /* 0x000fe200087fe4ff */
[----:B0-----:R-:W-:-:S11]  /*13f0*/  IMAD.WIDE.U32 R8, R11, 0x4, R14 ;  /* 0x000000040b087825 */ /* 0x001fd600078e000e */
.L_x_25:
[----:B------:R-:W-:Y:S02]  /*1400*/  IADD3 R18, P1, PT, R8, UR20, RZ ;  /* 0x0000001408127c10 */ /* 0x000fe4000ff3e0ff */
[----:B---3--:R-:W-:Y:S02]  /*1410*/  IADD3 R16, P2, PT, R13, UR20, RZ ;  /* 0x000000140d107c10 */ /* 0x008fe4000ff5e0ff */
[----:B------:R-:W-:Y:S02]  /*1420*/  IADD3.X R19, PT, PT, R9, UR21, RZ, P1, !PT ;  /* 0x0000001509137c10 */ /* 0x000fe40008ffe4ff */
[----:B------:R-:W-:-:S03]  /*1430*/  IADD3.X R17, PT, PT, R23, UR21, RZ, P2, !PT ;  /* 0x0000001517117c10 */ /* 0x000fc600097fe4ff */
[----:B------:R-:W2:Y:S04]  /*1440*/  LDG.E R14, desc[UR18][R18.64] ;  /* 0x00000012120e7981 */ /* 0x000ea8000c1e1900 */
[----:B------:R-:W2:Y:S01]  /*1450*/  LDG.E R15, desc[UR18][R16.64+-0x800] ;  /* 0xfff80012100f7981 */ /* 0x000ea2000c1e1900 */
[----:B------:R-:W-:-:S04]  /*1460*/  IADD3 R10, P1, PT, R22, UR20, RZ ;  /* 0x00000014160a7c10 */ /* 0x000fc8000ff3e0ff */
[----:B------:R-:W-:Y:S01]  /*1470*/  IADD3.X R11, PT, PT, R0, UR21, RZ, P1, !PT ;  /* 0x00000015000b7c10 */ /* 0x000fe20008ffe4ff */
[----:B--2---:R-:W-:-:S05]  /*1480*/  FADD R15, R14, R15 ;  /* 0x0000000f0e0f7221 */ /* 0x004fca0000000000 */
[----:B------:R0:W-:Y:S04]  /*1490*/  STG.E desc[UR18][R10.64+-0x800], R15 ;  /* 0xfff8000f0a007986 */ /* 0x0001e8000c101912 */
[----:B------:R-:W2:Y:S04]  /*14a0*/  LDG.E R14, desc[UR18][R18.64+0x200] ;  /* 0x00020012120e7981 */ /* 0x000ea8000c1e1900 */
[----:B------:R-:W2:Y:S02]  /*14b0*/  LDG.E R21, desc[UR18][R16.64+-0x600] ;  /* 0xfffa001210157981 */ /* 0x000ea4000c1e1900 */
[----:B--2---:R-:W-:-:S05]  /*14c0*/  FADD R21, R14, R21 ;  /* 0x000000150e157221 */ /* 0x004fca0000000000 */
[----:B------:R1:W-:Y:S04]  /*14d0*/  STG.E desc[UR18][R10.64+-0x600], R21 ;  /* 0xfffa00150a007986 */ /* 0x0003e8000c101912 */
[----:B------:R-:W2:Y:S04]  /*14e0*/  LDG.E R14, desc[UR18][R18.64+0x400] ;  /* 0x00040012120e7981 */ /* 0x000ea8000c1e1900 */
[----:B------:R-:W2:Y:S02]  /*14f0*/  LDG.E R25, desc[UR18][R16.64+-0x400] ;  /* 0xfffc001210197981 */ /* 0x000ea4000c1e1900 */
[----:B--2---:R-:W-:-:S05]  /*1500*/  FADD R25, R14, R25 ;  /* 0x000000190e197221 */ /* 0x004fca0000000000 */
[----:B------:R2:W-:Y:S04]  /*1510*/  STG.E desc[UR18][R10.64+-0x400], R25 ;  /* 0xfffc00190a007986 */ /* 0x0005e8000c101912 */
[----:B------:R-:W3:Y:S04]  /*1520*/  LDG.E R14, desc[UR18][R18.64+0x600] ;  /* 0x00060012120e7981 */ /* 0x000ee8000c1e1900 */
[----:B------:R-:W3:Y:S02]  /*1530*/  LDG.E R27, desc[UR18][R16.64+-0x200] ;  /* 0xfffe0012101b7981 */ /* 0x000ee4000c1e1900 */
[----:B---3--:R-:W-:-:S05]  /*1540*/  FADD R27, R14, R27 ;  /* 0x0000001b0e1b7221 */ /* 0x008fca0000000000 */
[----:B------:R3:W-:Y:S04]  /*1550*/  STG.E desc[UR18][R10.64+-0x200], R27 ;  /* 0xfffe001b0a007986 */ /* 0x0007e8000c101912 */
[----:B------:R-:W4:Y:S04]  /*1560*/  LDG.E R14, desc[UR18][R18.64+0x800] ;  /* 0x00080012120e7981 */ /* 0x000f28000c1e1900 */
[----:B0-----:R-:W4:Y:S02]  /*1570*/  LDG.E R15, desc[UR18][R16.64] ;  /* 0x00000012100f7981 */ /* 0x001f24000c1e1900 */
[----:B----4-:R-:W-:-:S05]  /*1580*/  FADD R15, R14, R15 ;  /* 0x0000000f0e0f7221 */ /* 0x010fca0000000000 */
[----:B------:R0:W-:Y:S04]  /*1590*/  STG.E desc[UR18][R10.64], R15 ;  /* 0x0000000f0a007986 */ /* 0x0001e8000c101912 */
[----:B------:R-:W4:Y:S04]  /*15a0*/  LDG.E R14, desc[UR18][R18.64+0xa00] ;  /* 0x000a0012120e7981 */ /* 0x000f28000c1e1900 */
[----:B-1----:R-:W4:Y:S02]  /*15b0*/  LDG.E R21, desc[UR18][R16.64+0x200] ;  /* 0x0002001210157981 */ /* 0x002f24000c1e1900 */
[----:B----4-:R-:W-:-:S05]  /*15c0*/  FADD R21, R14, R21 ;  /* 0x000000150e157221 */ /* 0x010fca0000000000 */
[----:B------:R1:W-:Y:S04]  /*15d0*/  STG.E desc[UR18][R10.64+0x200], R21 ;  /* 0x000200150a007986 */ /* 0x0003e8000c101912 */
[----:B------:R-:W4:Y:S04]  /*15e0*/  LDG.E R14, desc[UR18][R18.64+0xc00] ;  /* 0x000c0012120e7981 */ /* 0x000f28000c1e1900 */
[----:B--2---:R-:W4:Y:S02]  /*15f0*/  LDG.E R25, desc[UR18][R16.64+0x400] ;  /* 0x0004001210197981 */ /* 0x004f24000c1e1900 */
[----:B----4-:R-:W-:-:S05]  /*1600*/  FADD R25, R14, R25 ;  /* 0x000000190e197221 */ /* 0x010fca0000000000 */
[----:B------:R2:W-:Y:S04]  /*1610*/  STG.E desc[UR18][R10.64+0x400], R25 ;  /* 0x000400190a007986 */ /* 0x0005e8000c101912 */
[----:B------:R-:W4:Y:S04]  /*1620*/  LDG.E R14, desc[UR18][R18.64+0xe00] ;  /* 0x000e0012120e7981 */ /* 0x000f28000c1e1900 */
[----:B---3--:R-:W4:Y:S02]  /*1630*/  LDG.E R27, desc[UR18][R16.64+0x600] ;  /* 0x00060012101b7981 */ /* 0x008f24000c1e1900 */
[----:B----4-:R-:W-:-:S05]  /*1640*/  FADD R27, R14, R27 ;  /* 0x0000001b0e1b7221 */ /* 0x010fca0000000000 */
[----:B------:R-:W-:Y:S04]  /*1650*/  STG.E desc[UR18][R10.64+0x600], R27 ;  /* 0x0006001b0a007986 */ /* 0x000fe8000c101912 */
[----:B------:R-:W3:Y:S04]  /*1660*/  LDG.E R24, desc[UR18][R18.64+0x1000] ;  /* 0x0010001212187981 */ /* 0x000ee8000c1e1900 */
[----:B------:R-:W3:Y:S01]  /*1670*/  LDG.E R29, desc[UR18][R16.64+0x800] ;  /* 0x00080012101d7981 */ /* 0x000ee2000c1e1900 */
[----:B------:R-:W-:Y:S01]  /*1680*/  MOV R14, UR7 ;  /* 0x00000007000e7c02 */ /* 0x000fe20008000f00 */
[----:B------:R-:W-:Y:S01]  /*1690*/  IMAD.U32 R20, RZ, RZ, UR5 ;  /* 0x00000005ff147e24 */ /* 0x000fe2000f8e00ff */
[----:B0-----:R-:W-:-:S02]  /*16a0*/  MOV R15, UR8 ;  /* 0x00000008000f7c02 */ /* 0x001fc40008000f00 */
[----:B-1----:R-:W-:Y:S01]  /*16b0*/  MOV R21, UR6 ;  /* 0x0000000600157c02 */ /* 0x002fe20008000f00 */
[----:B------:R-:W-:-:S04]  /*16c0*/  IMAD.WIDE R14, R12, 0x4, R14 ;  /* 0x000000040c0e7825 */ /* 0x000fc800078e020e */
[----:B------:R-:W-:-:S04]  /*16d0*/  IMAD.WIDE R20, R12, 0x4, R20 ;  /* 0x000000040c147825 */ /* 0x000fc800078e0214 */
[----:B---3--:R-:W-:-:S05]  /*16e0*/  FADD R29, R24, R29 ;  /* 0x0000001d181d7221 */ /* 0x008fca0000000000 */
[----:B------:R0:W-:Y:S04]  /*16f0*/  STG.E desc[UR18][R10.64+0x800], R29 ;  /* 0x0008001d0a007986 */ /* 0x0001e8000c101912 */
[----:B------:R-:W3:Y:S04]  /*1700*/  LDG.E R24, desc[UR18][R14.64+-0x600] ;  /* 0xfffa00120e187981 */ /* 0x000ee8000c1e1900 */
[----:B------:R-:W3:Y:S01]  /*1710*/  LDG.E R19, desc[UR18][R20.64+-0x600] ;  /* 0xfffa001214137981 */ /* 0x000ee2000c1e1900 */
[----:B------:R-:W-:Y:S02]  /*1720*/  MOV R16, UR25 ;  /* 0x0000001900107c02 */ /* 0x000fe40008000f00 */
[----:B------:R-:W-:-:S03]  /*1730*/  MOV R17, UR14 ;  /* 0x0000000e00117c02 */ /* 0x000fc60008000f00 */
[----:B------:R-:W-:-:S04]  /*1740*/  IMAD.WIDE R16, R12, 0x4, R16 ;  /* 0x000000040c107825 */ /* 0x000fc800078e0210 */
[----:B---3--:R-:W-:-:S05]  /*1750*/  FADD R19, R24, R19 ;  /* 0x0000001318137221 */ /* 0x008fca0000000000 */
[----:B------:R1:W-:Y:S04]  /*1760*/  STG.E desc[UR18][R16.64], R19 ;  /* 0x0000001310007986 */ /* 0x0003e8000c101912 */
[----:B------:R-:W3:Y:S04]  /*1770*/  LDG.E R18, desc[UR18][R14.64+-0x400] ;  /* 0xfffc00120e127981 */ /* 0x000ee8000c1e1900 */
[----:B--2---:R-:W3:Y:S02]  /*1780*/  LDG.E R25, desc[UR18][R20.64+-0x400] ;  /* 0xfffc001214197981 */ /* 0x004ee4000c1e1900 */
[----:B---3--:R-:W-:-:S05]  /*1790*/  FADD R25, R18, R25 ;  /* 0x0000001912197221 */ /* 0x008fca0000000000 */
[----:B------:R2:W-:Y:S04]  /*17a0*/  STG.E desc[UR18][R16.64+0x200], R25 ;  /* 0x0002001910007986 */ /* 0x0005e8000c101912 */
[----:B0-----:R-:W3:Y:S04]  /*17b0*/  LDG.E R10, desc[UR18][R14.64+-0x200] ;  /* 0xfffe00120e0a7981 */ /* 0x001ee8000c1e1900 */
[----:B------:R-:W3:Y:S02]  /*17c0*/  LDG.E R11, desc[UR18][R20.64+-0x200] ;  /* 0xfffe0012140b7981 */ /* 0x000ee4000c1e1900 */
[----:B---3--:R-:W-:-:S05]  /*17d0*/  FADD R11, R10, R11 ;  /* 0x0000000b0a0b7221 */ /* 0x008fca0000000000 */
[----:B------:R0:W-:Y:S04]  /*17e0*/  STG.E desc[UR18][R16.64+0x400], R11 ;  /* 0x0004000b10007986 */ /* 0x0001e8000c101912 */
[----:B------:R-:W3:Y:S04]  /*17f0*/  LDG.E R10, desc[UR18][R14.64] ;  /* 0x000000120e0a7981 */ /* 0x000ee8000c1e1900 */
[----:B------:R-:W3:Y:S02]  /*1800*/  LDG.E R27, desc[UR18][R20.64] ;  /* 0x00000012141b7981 */ /* 0x000ee4000c1e1900 */
[----:B---3--:R-:W-:-:S05]  /*1810*/  FADD R27, R10, R27 ;  /* 0x0000001b0a1b7221 */ /* 0x008fca0000000000 */
        /* <DEDUP_REMOVED lines=9> */
[----:B------:R-:W2:Y:S04]  /*18b0*/  LDG.E R10, desc[UR18][R14.64+0x600] ;  /* 0x000600120e0a7981 */ /* 0x000ea8000c1e1900 */
[----:B0-----:R-:W2:Y:S01]  /*18c0*/  LDG.E R11, desc[UR18][R20.64+0x600] ;  /* 0x00060012140b7981 */ /* 0x001ea2000c1e1900 */
[----:B------:R-:W-:Y:S01]  /*18d0*/  UIADD3 UR20, UP0, UPT, UR20, 0x2000, URZ ;  /* 0x0000200014147890 */ /* 0x000fe2000ff1e0ff */
[----:B------:R-:W-:Y:S01]  /*18e0*/  IADD3 R12, PT, PT, R12, 0x800, RZ ;  /* 0x000008000c0c7810 */ /* 0x000fe20007ffe0ff */
[----:B------:R-:W-:-:S02]  /*18f0*/  UIADD3 UR11, UPT, UPT, UR11, 0x10, URZ ;  /* 0x000000100b0b7890 */ /* 0x000fc4000fffe0ff */
[----:B------:R-:W-:Y:S02]  /*1900*/  UIADD3.X UR21, UPT, UPT, URZ, UR21, URZ, UP0, !UPT ;  /* 0x00000015ff157290 */ /* 0x000fe400087fe4ff */
[----:B------:R-:W-:Y:S01]  /*1910*/  UISETP.NE.AND UP0, UPT, UR11, URZ, UPT ;  /* 0x000000ff0b00728c */ /* 0x000fe2000bf05270 */
[----:B--2---:R-:W-:-:S05]  /*1920*/  FADD R11, R10, R11 ;  /* 0x0000000b0a0b7221 */ /* 0x004fca0000000000 */
[----:B------:R3:W-:Y:S03]  /*1930*/  STG.E desc[UR18][R16.64+0xc00], R11 ;  /* 0x000c000b10007986 */ /* 0x0007e6000c101912 */
[----:B------:R-:W-:Y:S05]  /*1940*/  BRA.U UP0, `(.L_x_25) ;  /* 0xfffffff900ac7547 */ /* 0x000fea000b83ffff */
.L_x_24:
[----:B------:R-:W-:Y:S05]  /*1950*/  @!P0 EXIT ;  /* 0x000000000000894d */ /* 0x000fea0003800000 */
[----:B------:R-:W0:Y:S01]  /*1960*/  S2R R0, SR_TID.X ;  /* 0x0000000000007919 */ /* 0x000e220000002100 */
[----:B------:R-:W-:Y:S02]  /*1970*/  UISETP.GE.U32.AND UP0, UPT, UR32, 0x8, UPT ;  /* 0x000000082000788c */ /* 0x000fe4000bf06070 */
[----:B------:R-:W-:-:S06]  /*1980*/  ULOP3.LUT UR6, UR10, 0x7, URZ, 0xc0, !UPT ;  /* 0x000000070a067892 */ /* 0x000fcc000f8ec0ff */
[----:B------:R-:W-:Y:S01]  /*1990*/  ISETP.NE.AND P0, PT, RZ, UR6, PT ;  /* 0x00000006ff007c0c */ /* 0x000fe2000bf05270 */
[----:B------:R-:W-:-:S12]  /*19a0*/  BRA.U !UP0, `(.L_x_26) ;  /* 0x0000000108987547 */ /* 0x000fd8000b800000 */
[----:B------:R-:W-:-:S05]  /*19b0*/  MOV R13, UR4 ;  /* 0x00000004000d7c02 */ /* 0x000fca0008000f00 */
[----:B0-----:R-:W-:-:S04]  /*19c0*/  IMAD R13, R13, 0x80, R0 ;  /* 0x000000800d0d7824 */ /* 0x001fc800078e0200 */
[----:B---3--:R-:W-:-:S04]  /*19d0*/  IMAD.WIDE R10, R13, 0x4, R2 ;  /* 0x000000040d0a7825 */ /* 0x008fc800078e0202 */
[C---:B------:R-:W-:Y:S01]  /*19e0*/  IMAD.WIDE R8, R13.reuse, 0x4, R4 ;  /* 0x000000040d087825 */ /* 0x040fe200078e0204 */
[----:B------:R-:W2:Y:S04]  /*19f0*/  LDG.E R14, desc[UR18][R10.64] ;  /* 0x000000120a0e7981 */ /* 0x000ea8000c1e1900 */
[----:B------:R-:W2:Y:S01]  /*1a00*/  LDG.E R15, desc[UR18][R8.64] ;  /* 0x00000012080f7981 */ /* 0x000ea2000c1e1900 */
[----:B------:R-:W-:-:S04]  /*1a10*/  IMAD.WIDE R12, R13, 0x4, R6 ;  /* 0x000000040d0c7825 */ /* 0x000fc800078e0206 */
        /* <DEDUP_REMOVED lines=18> */
[----:B------:R-:W5:Y:S04]  /*1b40*/  LDG.E R14, desc[UR18][R10.64+0xa00] ;  /* 0x000a00120a0e7981 */ /* 0x000f68000c1e1900 */
[----:B-1----:R-:W5:Y:S02]  /*1b50*/  LDG.E R17, desc[UR18][R8.64+0xa00] ;  /* 0x000a001208117981 */ /* 0x002f64000c1e1900 */
[----:B-----5:R-:W-:-:S05]  /*1b60*/  FADD R17, R14, R17 ;  /* 0x000000110e117221 */ /* 0x020fca0000000000 */
[----:B------:R4:W-:Y:S04]  /*1b70*/  STG.E desc[UR18][R12.64+0xa00], R17 ;  /* 0x000a00110c007986 */ /* 0x0009e8000c101912 */
[----:B------:R-:W5:Y:S04]  /*1b80*/  LDG.E R14, desc[UR18][R10.64+0xc00] ;  /* 0x000c00120a0e7981 */ /* 0x000f68000c1e1900 */
[----:B--2---:R-:W5:Y:S02]  /*1b90*/  LDG.E R19, desc[UR18][R8.64+0xc00] ;  /* 0x000c001208137981 */ /* 0x004f64000c1e1900 */
[----:B-----5:R-:W-:-:S05]  /*1ba0*/  FADD R19, R14, R19 ;  /* 0x000000130e137221 */ /* 0x020fca0000000000 */
[----:B------:R4:W-:Y:S04]  /*1bb0*/  STG.E desc[UR18][R12.64+0xc00], R19 ;  /* 0x000c00130c007986 */ /* 0x0009e8000c101912 */
[----:B------:R-:W2:Y:S04]  /*1bc0*/  LDG.E R14, desc[UR18][R10.64+0xe00] ;  /* 0x000e00120a0e7981 */ /* 0x000ea8000c1e1900 */
[----:B---3--:R-:W2:Y:S01]  /*1bd0*/  LDG.E R21, desc[UR18][R8.64+0xe00] ;  /* 0x000e001208157981 */ /* 0x008ea2000c1e1900 */
[----:B------:R-:W-:Y:S01]  /*1be0*/  UIADD3 UR4, UPT, UPT, UR4, 0x8, URZ ;  /* 0x0000000804047890 */ /* 0x000fe2000fffe0ff */
[----:B--2---:R-:W-:-:S05]  /*1bf0*/  FADD R21, R14, R21 ;  /* 0x000000150e157221 */ /* 0x004fca0000000000 */
[----:B------:R4:W-:Y:S06]  /*1c00*/  STG.E desc[UR18][R12.64+0xe00], R21 ;  /* 0x000e00150c007986 */ /* 0x0009ec000c101912 */
.L_x_26:
[----:B------:R-:W-:Y:S05]  /*1c10*/  @!P0 EXIT ;  /* 0x000000000000894d */ /* 0x000fea0003800000 */
[----:B------:R-:W-:Y:S02]  /*1c20*/  UISETP.GE.U32.AND UP0, UPT, UR6, 0x4, UPT ;  /* 0x000000040600788c */ /* 0x000fe4000bf06070 */
[----:B------:R-:W-:-:S06]  /*1c30*/  ULOP3.LUT UR5, UR10, 0x3, URZ, 0xc0, !UPT ;  /* 0x000000030a057892 */ /* 0x000fcc000f8ec0ff */
[----:B------:R-:W-:Y:S01]  /*1c40*/  ISETP.NE.AND P0, PT, RZ, UR5, PT ;  /* 0x00000005ff007c0c */ /* 0x000fe2000bf05270 */
[----:B------:R-:W-:-:S12]  /*1c50*/  BRA.U !UP0, `(.L_x_27) ;  /* 0x0000000108587547 */ /* 0x000fd8000b800000 */
[----:B---3--:R-:W-:-:S04]  /*1c60*/  MOV R11, UR4 ;  /* 0x00000004000b7c02 */ /* 0x008fc80008000f00 */
[----:B0-----:R-:W-:-:S05]  /*1c70*/  LEA R11, R11, R0, 0x7 ;  /* 0x000000000b0b7211 */ /* 0x001fca00078e38ff */
[----:B------:R-:W-:-:S04]  /*1c80*/  IMAD.WIDE R2, R11, 0x4, R2 ;  /* 0x000000040b027825 */ /* 0x000fc800078e0202 */
        /* <DEDUP_REMOVED lines=11> */
[----:B----4-:R-:W2:Y:S02]  /*1d40*/  LDG.E R13, desc[UR18][R4.64+0x400] ;  /* 0x00040012040d7981 */ /* 0x010ea4000c1e1900 */
[----:B--2---:R-:W-:-:S05]  /*1d50*/  FADD R13, R8, R13 ;  /* 0x0000000d080d7221 */ /* 0x004fca0000000000 */
[----:B------:R1:W-:Y:S04]  /*1d60*/  STG.E desc[UR18][R6.64+0x400], R13 ;  /* 0x0004000d06007986 */ /* 0x0003e8000c101912 */
[----:B------:R-:W2:Y:S04]  /*1d70*/  LDG.E R8, desc[UR18][R2.64+0x600] ;  /* 0x0006001202087981 */ /* 0x000ea8000c1e1900 */
[----:B------:R-:W2:Y:S01]  /*1d80*/  LDG.E R15, desc[UR18][R4.64+0x600] ;  /* 0x00060012040f7981 */ /* 0x000ea2000c1e1900 */
[----:B------:R-:W-:Y:S01]  /*1d90*/  UIADD3 UR4, UPT, UPT, UR4, 0x4, URZ ;  /* 0x0000000404047890 */ /* 0x000fe2000fffe0ff */
[----:B--2---:R-:W-:-:S05]  /*1da0*/  FADD R15, R8, R15 ;  /* 0x0000000f080f7221 */ /* 0x004fca0000000000 */
[----:B------:R1:W-:Y:S06]  /*1db0*/  STG.E desc[UR18][R6.64+0x600], R15 ;  /* 0x0006000f06007986 */ /* 0x0003ec000c101912 */
.L_x_27:
[----:B------:R-:W-:Y:S05]  /*1dc0*/  @!P0 EXIT ;  /* 0x000000000000894d */ /* 0x000fea0003800000 */
[----:B-1----:R-:W-:Y:S01]  /*1dd0*/  MOV R9, UR4 ;  /* 0x0000000400097c02 */ /* 0x002fe20008000f00 */
[----:B------:R-:W-:-:S03]  /*1de0*/  UIADD3 UR5, UPT, UPT, -UR5, URZ, URZ ;  /* 0x000000ff05057290 */ /* 0x000fc6000fffe1ff */
[----:B0-----:R-:W-:-:S09]  /*1df0*/  LEA R9, R9, R0, 0x7 ;  /* 0x0000000009097211 */ /* 0x001fd200078e38ff */
.L_x_28:
[----:B------:R-:W-:Y:S01]  /*1e00*/  MOV R4, UR30 ;  /* 0x0000001e00047c02 */ /* 0x000fe20008000f00 */
[----:B------:R-:W-:Y:S01]  /*1e10*/  IMAD.U32 R5, RZ, RZ, UR31 ;  /* 0x0000001fff057e24 */ /* 0x000fe2000f8e00ff */
[----:B------:R-:W-:Y:S02]  /*1e20*/  MOV R6, UR26 ;  /* 0x0000001a00067c02 */ /* 0x000fe40008000f00 */
[----:B------:R-:W-:Y:S01]  /*1e30*/  MOV R7, UR27 ;  /* 0x0000001b00077c02 */ /* 0x000fe20008000f00 */
[----:B------:R-:W-:-:S04]  /*1e40*/  IMAD.WIDE R4, R9, 0x4, R4 ;  /* 0x0000000409047825 */ /* 0x000fc800078e0204 */
[----:B------:R-:W-:Y:S02]  /*1e50*/  IMAD.WIDE R6, R9, 0x4, R6 ;  /* 0x0000000409067825 */ /* 0x000fe400078e0206 */
[----:B------:R-:W3:Y:S04]  /*1e60*/  LDG.E R5, desc[UR18][R4.64] ;  /* 0x0000001204057981 */ /* 0x000ee8000c1e1900 */
[----:B------:R-:W3:Y:S01]  /*1e70*/  LDG.E R6, desc[UR18][R6.64] ;  /* 0x0000001206067981 */ /* 0x000ee2000c1e1900 */
[----:B------:R-:W-:Y:S01]  /*1e80*/  UIADD3 UR5, UPT, UPT, UR5, 0x1, URZ ;  /* 0x0000000105057890 */ /* 0x000fe2000fffe0ff */
[----:B0-----:R-:W-:Y:S02]  /*1e90*/  MOV R2, UR22 ;  /* 0x0000001600027c02 */ /* 0x001fe40008000f00 */
[----:B------:R-:W-:-:S03]  /*1ea0*/  MOV R3, UR23 ;  /* 0x0000001700037c02 */ /* 0x000fc60008000f00 */
[----:B------:R-:W-:Y:S01]  /*1eb0*/  ISETP.NE.AND P0, PT, RZ, UR5, PT ;  /* 0x00000005ff007c0c */ /* 0x000fe2000bf05270 */
[----:B------:R-:W-:-:S04]  /*1ec0*/  IMAD.WIDE R2, R9, 0x4, R2 ;  /* 0x0000000409027825 */ /* 0x000fc800078e0202 */
[----:B---3--:R-:W-:-:S05]  /*1ed0*/  FADD R11, R6, R5 ;  /* 0x00000005060b7221 */ /* 0x008fca0000000000 */
[----:B------:R0:W-:Y:S03]  /*1ee0*/  STG.E desc[UR18][R2.64], R11 ;  /* 0x0000000b02007986 */ /* 0x0001e6000c101912 */
[----:B------:R-:W-:Y:S05]  /*1ef0*/  @!P0 EXIT ;  /* 0x000000000000894d */ /* 0x000fea0003800000 */
[----:B------:R-:W-:Y:S01]  /*1f00*/  IADD3 R9, PT, PT, R9, 0x80, RZ ;  /* 0x0000008009097810 */ /* 0x000fe20007ffe0ff */
[----:B------:R-:W-:Y:S06]  /*1f10*/  BRA `(.L_x_28) ;  /* 0xfffffffc00b87947 */ /* 0x000fec000383ffff */
.L_x_29:
[----:B------:R-:W-:-:S00]  /*1f20*/  BRA `(.L_x_29) ;  /* 0xfffffffc00fc7947 */ /* 0x000fc0000383ffff */
[----:B------:R-:W-:-:S00]  /*1f30*/  NOP ;  /* 0x0000000000007918 */ /* 0x000fc00000000000 */
        /* <DEDUP_REMOVED lines=12> */
.L_x_49:


//--------------------- .text._ZN3cub18CUB_300001_SM_10006detail9transform16transform_kernelINS2_10policy_hubILb1EN4cuda3std3__45tupleIJN6thrust24THRUST_300001_SM_1000_NS6detail15normal_iteratorINSA_10device_ptrIfEEEESF_EEEE10policy1000Ei11add_functorIfESF_JPfSL_EEEvT0_iT1_T2_DpNS2_10kernel_argIT3_EE --------------------------
	.section	.text._ZN3cub18CUB_300001_SM_10006detail9transform16transform_kernelINS2_10policy_hubILb1EN4cuda3std3__45tupleIJN6thrust24THRUST_300001_SM_1000_NS6detail15normal_iteratorINSA_10device_ptrIfEEEESF_EEEE10policy1000Ei11add_functorIfESF_JPfSL_EEEvT0_iT1_T2_DpNS2_10kernel_argIT3_EE,"ax",@progbits
	.align	128
        .global         _ZN3cub18CUB_300001_SM_10006detail9transform16transform_kernelINS2_10policy_hubILb1EN4cuda3std3__45tupleIJN6thrust24THRUST_300001_SM_1000_NS6detail15normal_iteratorINSA_10device_ptrIfEEEESF_EEEE10policy1000Ei11add_functorIfESF_JPfSL_EEEvT0_iT1_T2_DpNS2_10kernel_argIT3_EE
        .type           _ZN3cub18CUB_300001_SM_10006detail9transform16transform_kernelINS2_10policy_hubILb1EN4cuda3std3__45tupleIJN6thrust24THRUST_300001_SM_1000_NS6detail15normal_iteratorINSA_10device_ptrIfEEEESF_EEEE10policy1000Ei11add_functorIfESF_JPfSL_EEEvT0_iT1_T2_DpNS2_10kernel_argIT3_EE,@function
        .size           _ZN3cub18CUB_300001_SM_10006detail9transform16transform_kernelINS2_10policy_hubILb1EN4cuda3std3__45tupleIJN6thrust24THRUST_300001_SM_1000_NS6detail15normal_iteratorINSA_10device_ptrIfEEEESF_EEEE10policy1000Ei11add_functorIfESF_JPfSL_EEEvT0_iT1_T2_DpNS2_10kernel_argIT3_EE,(.L_x_50 - _ZN3cub18CUB_300001_SM_10006detail9transform16transform_kernelINS2_10policy_hubILb1EN4cuda3std3__45tupleIJN6thrust24THRUST_300001_SM_1000_NS6detail15normal_iteratorINSA_10device_ptrIfEEEESF_EEEE10policy1000Ei11add_functorIfESF_JPfSL_EEEvT0_iT1_T2_DpNS2_10kernel_argIT3_EE)
        .other          _ZN3cub18CUB_300001_SM_10006detail9transform16transform_kernelINS2_10policy_hubILb1EN4cuda3std3__45tupleIJN6thrust24THRUST_300001_SM_1000_NS6detail15normal_iteratorINSA_10device_ptrIfEEEESF_EEEE10policy1000Ei11add_functorIfESF_JPfSL_EEEvT0_iT1_T2_DpNS2_10kernel_argIT3_EE,@"STO_CUDA_ENTRY STV_DEFAULT"
_ZN3cub18CUB_300001_SM_10006detail9transform16transform_kernelINS2_10policy_hubILb1EN4cuda3std3__45tupleIJN6thrust24THRUST_300001_SM_1000_NS6detail15normal_iteratorINSA_10device_ptrIfEEEESF_EEEE10policy1000Ei11add_functorIfESF_JPfSL_EEEvT0_iT1_T2_DpNS2_10kernel_argIT3_EE:
.text._ZN3cub18CUB_300001_SM_10006detail9transform16transform_kernelINS2_10policy_hubILb1EN4cuda3std3__45tupleIJN6thrust24THRUST_300001_SM_1000_NS6detail15normal_iteratorINSA_10device_ptrIfEEEESF_EEEE10policy1000Ei11add_functorIfESF_JPfSL_EEEvT0_iT1_T2_DpNS2_10kernel_argIT3_EE:
[----:B------:R-:W-:Y:S08]  /*0000*/  LDC R1, c[0x0][0x37c] ;  /* 0x0000df00ff017b82 */ /* 0x000ff00000000800 */
[----:B------:R-:W0:Y:S01]  /*0010*/  S2UR UR19, SR_CTAID.X ;  /* 0x00000000001379c3 */ /* 0x000e220000002500 */
[----:B------:R-:W1:Y:S01]  /*0020*/  LDCU.64 UR4, c[0x0][0x380] ;  /* 0x00007000ff0477ac */ /* 0x000e620008000a00 */
[----:B------:R-:W2:Y:S01]  /*0030*/  S2R R0, SR_TID.X ;  /* 0x0000000000007919 */ /* 0x000ea20000002100 */
[----:B------:R-:W-:Y:S01]  /*0040*/  BSSY.RECONVERGENT B0, `(.L_x_30) ;  /* 0x0000021000007945 */ /* 0x000fe20003800200 */
[----:B-1----:R-:W-:-:S04]  /*0050*/  USHF.L.U32 UR8, UR5, 0x7, URZ ;  /* 0x0000000705087899 */ /* 0x002fc800080006ff */
[----:B0-----:R-:W-:-:S04]  /*0060*/  UIMAD UR18, UR8, UR19, URZ ;  /* 0x00000013081272a4 */ /* 0x001fc8000f8e02ff */
[----:B------:R-:W-:-:S04]  /*0070*/  UIADD3 UR4, UPT, UPT, -UR18, UR4, URZ ;  /* 0x0000000412047290 */ /* 0x000fc8000fffe1ff */
[----:B------:R-:W-:Y:S01]  /*0080*/  UISETP.LT.AND UP0, UPT, UR8, UR4, UPT ;  /* 0x000000040800728c */ /* 0x000fe2000bf01270 */
[----:B--2---:R-:W-:-:S03]  /*0090*/  SHF.L.U32 R4, R0, 0x7, RZ ;  /* 0x0000000700047819 */ /* 0x004fc600000006ff */
[----:B------:R-:W-:-:S04]  /*00a0*/  USEL UR10, UR8, UR4, UP0 ;  /* 0x00000004080a7287 */ /* 0x000fc80008000000 */
[----:B------:R-:W-:-:S06]  /*00b0*/  USHF.L.U32 UR6, UR10, 0x2, URZ ;  /* 0x000000020a067899 */ /* 0x000fcc00080006ff */
[----:B------:R-:W-:-:S13]  /*00c0*/  ISETP.GE.AND P0, PT, R4, UR6, PT ;  /* 0x0000000604007c0c */ /* 0x000fda000bf06270 */
[----:B------:R-:W-:Y:S05]  /*00d0*/  @P0 BRA `(.L_x_31) ;  /* 0x00000000005c0947 */ /* 0x000fea0003800000 */
[----:B------:R-:W0:Y:S01]  /*00e0*/  LDC.64 R2, c[0x0][0x398] ;  /* 0x0000e600ff027b82 */ /* 0x000e220000000a00 */
[----:B------:R-:W-:Y:S01]  /*00f0*/  MOV R5, UR18 ;  /* 0x0000001200057c02 */ /* 0x000fe20008000f00 */
[----:B------:R-:W-:Y:S01]  /*0100*/  BSSY.RECONVERGENT B1, `(.L_x_32) ;  /* 0x000000a000017945 */ /* 0x000fe20003800200 */
[----:B0-----:R-:W-:-:S04]  /*0110*/  IMAD.WIDE.U32 R2, R0, 0x80, R2 ;  /* 0x0000008000027825 */ /* 0x001fc800078e0002 */
[----:B------:R-:W-:Y:S01]  /*0120*/  IMAD.WIDE R2, R5, 0x4, R2 ;  /* 0x0000000405027825 */ /* 0x000fe200078e0202 */
[----:B------:R-:W-:-:S07]  /*0130*/  MOV R5, R4 ;  /* 0x0000000400057202 */ /* 0x000fce0000000f00 */
.L_x_33:
[----:B------:R-:W-:Y:S01]  /*0140*/  IADD3 R5, PT, PT, R5, 0x4000, RZ ;  /* 0x0000400005057810 */ /* 0x000fe20007ffe0ff */
[----:B------:R0:W-:Y:S03]  /*0150*/  CCTL.E.PF2 [R2] ;  /* 0x000000000200798f */ /* 0x0001e60000800100 */
[----:B------:R-:W-:Y:S02]  /*0160*/  ISETP.GE.AND P0, PT, R5, UR6, PT ;  /* 0x0000000605007c0c */ /* 0x000fe4000bf06270 */
[----:B0-----:R-:W-:-:S04]  /*0170*/  IADD3 R2, P1, PT, R2, 0x4000, RZ ;  /* 0x0000400002027810 */ /* 0x001fc80007f3e0ff */
[----:B------:R-:W-:-:S07]  /*0180*/  IADD3.X R3, PT, PT, RZ, R3, RZ, P1, !PT ;  /* 0x00000003ff037210 */ /* 0x000fce0000ffe4ff */
[----:B------:R-:W-:Y:S05]  /*0190*/  @!P0 BRA `(.L_x_33) ;  /* 0xfffffffc00e88947 */ /* 0x000fea000383ffff */
[----:B------:R-:W-:Y:S05]  /*01a0*/  BSYNC.RECONVERGENT B1 ;  /* 0x0000000000017941 */ /* 0x000fea0003800200 */
.L_x_32:
[----:B------:R-:W0:Y:S01]  /*01b0*/  LDC.64 R2, c[0x0][0x3a8] ;  /* 0x0000ea00ff027b82 */ /* 0x000e220000000a00 */
[----:B------:R-:W-:Y:S01]  /*01c0*/  MOV R5, UR18 ;  /* 0x0000001200057c02 */ /* 0x000fe20008000f00 */
[----:B0-----:R-:W-:-:S04]  /*01d0*/  IMAD.WIDE.U32 R2, R0, 0x80, R2 ;  /* 0x0000008000027825 */ /* 0x001fc800078e0002 */
[----:B------:R-:W-:-:S07]  /*01e0*/  IMAD.WIDE R2, R5, 0x4, R2 ;  /* 0x0000000405027825 */ /* 0x000fce00078e0202 */
.L_x_34:
[----:B------:R-:W-:Y:S01]  /*01f0*/  IADD3 R4, PT, PT, R4, 0x4000, RZ ;  /* 0x0000400004047810 */ /* 0x000fe20007ffe0ff */
[----:B------:R0:W-:Y:S03]  /*0200*/  CCTL.E.PF2 [R2] ;  /* 0x000000000200798f */ /* 0x0001e60000800100 */
[----:B------:R-:W-:Y:S02]  /*0210*/  ISETP.GE.AND P0, PT, R4, UR6, PT ;  /* 0x0000000604007c0c */ /* 0x000fe4000bf06270 */
[----:B0-----:R-:W-:-:S05]  /*0220*/  IADD3 R2, P1, PT, R2, 0x4000, RZ ;  /* 0x0000400002027810 */ /* 0x001fca0007f3e0ff */
[----:B------:R-:W-:-:S06]  /*0230*/  IMAD.X R3, RZ, RZ, R3, P1 ;  /* 0x000000ffff037224 */ /* 0x000fcc00008e0603 */
[----:B------:R-:W-:Y:S05]  /*0240*/  @!P0 BRA `(.L_x_34) ;  /* 0xfffffffc00e88947 */ /* 0x000fea000383ffff */
.L_x_31:
[----:B------:R-:W-:Y:S05]  /*0250*/  BSYNC.RECONVERGENT B0 ;  /* 0x0000000000007941 */ /* 0x000fea0003800200 */
.L_x_30:
[----:B------:R-:W-:Y:S01]  /*0260*/  UISETP.GT.AND UP0, UPT, UR8, UR4, UPT ;  /* 0x000000040800728c */ /* 0x000fe2000bf04270 */
[----:B------:R-:W0:Y:S01]  /*0270*/  LDCU.64 UR16, c[0x0][0x358] ;  /* 0x00006b00ff1077ac */ /* 0x000e220008000a00 */
[----:B------:R-:W1:Y:S01]  /*0280*/  LDCU.64 UR14, c[0x0][0x390] ;  /* 0x00007200ff0e77ac */ /* 0x000e620008000a00 */
[----:B------:R-:W2:Y:S01]  /*0290*/  LDCU.64 UR12, c[0x0][0x3a8] ;  /* 0x00007500ff0c77ac */ /* 0x000ea20008000a00 */
[----:B------:R-:W-:-:S05]  /*02a0*/  UIMAD.WIDE UR6, UR18, 0x4, URZ ;  /* 0x00000004120678a5 */ /* 0x000fca000f8e02ff */
[----:B------:R-:W-:Y:S07]  /*02b0*/  BRA.U UP0, `(.L_x_35) ;  /* 0x0000000d00a07547 */ /* 0x000fee000b800000 */
[----:B------:R-:W-:-:S06]  /*02c0*/  UISETP.GE.AND UP0, UPT, UR5, 0x1, UPT ;  /* 0x000000010500788c */ /* 0x000fcc000bf06270 */
[----:B------:R-:W-:-:S13]  /*02d0*/  PLOP3.LUT P0, PT, PT, PT, UP0, 0x80, 0x8 ;  /* 0x000000000008781c */ /* 0x000fda0003f0f008 */
[----:B012---:R-:W-:Y:S05]  /*02e0*/  @!P0 EXIT ;  /* 0x000000000000894d */ /* 0x007fea0003800000 */
        /* <DEDUP_REMOVED lines=9> */
[----:B------:R-:W-:Y:S01]  /*0380*/  UMOV UR8, UR6 ;  /* 0x0000000600087c82 */ /* 0x000fe20008000000 */
[----:B------:R-:W-:Y:S01]  /*0390*/  UMOV UR9, UR7 ;  /* 0x0000000700097c82 */ /* 0x000fe20008000000 */
[----:B------:R-:W-:Y:S02]  /*03a0*/  UIADD3 UR6, UP0, UPT, UR8, 0x600, URZ ;  /* 0x0000060008067890 */ /* 0x000fe4000ff1e0ff */
[----:B------:R-:W-:Y:S02]  /*03b0*/  ULOP3.LUT UR4, UR5, 0x7ffffff0, URZ, 0xc0, !UPT ;  /* 0x7ffffff005047892 */ /* 0x000fe4000f8ec0ff */
[----:B------:R-:W-:Y:S01]  /*03c0*/  UIADD3.X UR7, UPT, UPT, URZ, UR9, URZ, UP0, !UPT ;  /* 0x00000009ff077290 */ /* 0x000fe200087fe4ff */
[----:B------:R-:W-:Y:S01]  /*03d0*/  IMAD.WIDE.U32 R4, R0, 0x4, R4 ;  /* 0x0000000400047825 */ /* 0x000fe200078e0004 */
[----:B------:R-:W-:-:S02]  /*03e0*/  UIADD3 UR20, UP0, UPT, UR6, UR12, URZ ;  /* 0x0000000c06147290 */ /* 0x000fc4000ff1e0ff */
[----:B------:R-:W-:Y:S01]  /*03f0*/  UIADD3 UR6, UP1, UPT, UR6, UR14, URZ ;  /* 0x0000000e06067290 */ /* 0x000fe2000ff3e0ff */
[C---:B------:R-:W-:Y:S01]  /*0400*/  IADD3 R16, P1, PT, R4.reuse, UR12, RZ ;  /* 0x0000000c04107c10 */ /* 0x040fe2000ff3e0ff */
[----:B------:R-:W-:Y:S01]  /*0410*/  UIADD3.X UR21, UPT, UPT, UR7, UR13, URZ, UP0, !UPT ;  /* 0x0000000d07157290 */ /* 0x000fe200087fe4ff */
[----:B------:R-:W-:Y:S01]  /*0420*/  IADD3 R17, P2, PT, R4, UR14, RZ ;  /* 0x0000000e04117c10 */ /* 0x000fe2000ff5e0ff */
[----:B------:R-:W1:Y:S01]  /*0430*/  LDCU.64 UR22, c[0x0][0x398] ;  /* 0x00007300ff1677ac */ /* 0x000e620008000a00 */
[C---:B------:R-:W-:Y:S02]  /*0440*/  IADD3.X R18, PT, PT, R5.reuse, UR13, RZ, P1, !PT ;  /* 0x0000000d05127c10 */ /* 0x040fe40008ffe4ff */
[----:B------:R-:W-:Y:S01]  /*0450*/  IADD3.X R4, PT, PT, R5, UR15, RZ, P2, !PT ;  /* 0x0000000f05047c10 */ /* 0x000fe200097fe4ff */
[----:B------:R-:W-:Y:S01]  /*0460*/  UIADD3 UR11, UPT, UPT, -UR4, URZ, URZ ;  /* 0x000000ff040b7290 */ /* 0x000fe2000fffe1ff */
[C---:B0-----:R-:W-:Y:S01]  /*0470*/  IMAD.WIDE.U32 R2, R0.reuse, 0x4, R2 ;  /* 0x0000000400027825 */ /* 0x041fe200078e0002 */
[----:B------:R-:W-:Y:S01]  /*0480*/  IADD3 R0, PT, PT, R0, 0x480, RZ ;  /* 0x0000048000007810 */ /* 0x000fe20007ffe0ff */
[----:B-1----:R-:W-:-:S12]  /*0490*/  UIADD3.X UR7, UPT, UPT, UR7, UR15, URZ, UP1, !UPT ;  /* 0x0000000f07077290 */ /* 0x002fd80008ffe4ff */
.L_x_37:
        /* <DEDUP_REMOVED lines=22> */
[----:B0-----:R-:W4:Y:S04]  /*0600*/  LDG.E R5, desc[UR16][R10.64+0x800] ;  /* 0x000800100a057981 */ /* 0x001f28000c1e1900 */
[----:B------:R-:W4:Y:S02]  /*0610*/  LDG.E R12, desc[UR16][R8.64] ;  /* 0x00000010080c7981 */ /* 0x000f24000c1e1900 */
[----:B----4-:R-:W-:-:S05]  /*0620*/  FADD R5, R5, R12 ;  /* 0x0000000c05057221 */ /* 0x010fca0000000000 */
[----:B------:R0:W-:Y:S04]  /*0630*/  STG.E desc[UR16][R6.64], R5 ;  /* 0x0000000506007986 */ /* 0x0001e8000c101910 */
[----:B------:R-:W4:Y:S04]  /*0640*/  LDG.E R12, desc[UR16][R10.64+0xa00] ;  /* 0x000a00100a0c7981 */ /* 0x000f28000c1e1900 */
[----:B-1----:R-:W4:Y:S02]  /*0650*/  LDG.E R13, desc[UR16][R8.64+0x200] ;  /* 0x00020010080d7981 */ /* 0x002f24000c1e1900 */
[----:B----4-:R-:W-:-:S05]  /*0660*/  FADD R13, R12, R13 ;  /* 0x0000000d0c0d7221 */ /* 0x010fca0000000000 */
[----:B------:R1:W-:Y:S04]  /*0670*/  STG.E desc[UR16][R6.64+0x200], R13 ;  /* 0x0002000d06007986 */ /* 0x0003e8000c101910 */
[----:B------:R-:W3:Y:S04]  /*0680*/  LDG.E R12, desc[UR16][R10.64+0xc00] ;  /* 0x000c00100a0c7981 */ /* 0x000ee8000c1e1900 */
[----:B--2---:R-:W3:Y:S02]  /*0690*/  LDG.E R15, desc[UR16][R8.64+0x400] ;  /* 0x00040010080f7981 */ /* 0x004ee4000c1e1900 */
[----:B---3--:R-:W-:-:S05]  /*06a0*/  FADD R19, R12, R15 ;  /* 0x0000000f0c137221 */ /* 0x008fca0000000000 */
[----:B------:R-:W-:Y:S04]  /*06b0*/  STG.E desc[UR16][R6.64+0x400], R19 ;  /* 0x0004001306007986 */ /* 0x000fe8000c101910 */
[----:B------:R-:W0:Y:S04]  /*06c0*/  LDG.E R12, desc[UR16][R10.64+0xe00] ;  /* 0x000e00100a0c7981 */ /* 0x000e28000c1e1900 */
[----:B------:R-:W0:Y:S01]  /*06d0*/  LDG.E R15, desc[UR16][R8.64+0x600] ;  /* 0x00060010080f7981 */ /* 0x000e22000c1e1900 */
[----:B------:R-:W-:Y:S01]  /*06e0*/  UIMAD.WIDE UR12, UR18, 0x4, UR22 ;  /* 0x00000004120c78a5 */ /* 0x000fe2000f8e0216 */
[----:B0-----:R-:W-:-:S05]  /*06f0*/  FADD R5, R12, R15 ;  /* 0x0000000f0c057221 */ /* 0x001fca0000000000 */
[----:B------:R0:W-:Y:S04]  /*0700*/  STG.E desc[UR16][R6.64+0x600], R5 ;  /* 0x0006000506007986 */ /* 0x0001e8000c101910 */
[----:B------:R-:W2:Y:S04]  /*0710*/  LDG.E R20, desc[UR16][R10.64+0x1000] ;  /* 0x001000100a147981 */ /* 0x000ea8000c1e1900 */
[----:B------:R-:W2:Y:S01]  /*0720*/  LDG.E R21, desc[UR16][R8.64+0x800] ;  /* 0x0008001008157981 */ /* 0x000ea2000c1e1900 */
[----:B------:R-:W-:Y:S01]  /*0730*/  MOV R14, UR20 ;  /* 0x00000014000e7c02 */ /* 0x000fe20008000f00 */
[----:B-1----:R-:W-:Y:S01]  /*0740*/  IMAD.U32 R13, RZ, RZ, UR13 ;  /* 0x0000000dff0d7e24 */ /* 0x002fe2000f8e00ff */
[----:B------:R-:W-:-:S02]  /*0750*/  MOV R15, UR21 ;  /* 0x00000015000f7c02 */ /* 0x000fc40008000f00 */
[----:B------:R-:W-:Y:S01]  /*0760*/  MOV R12, UR12 ;  /* 0x0000000c000c7c02 */ /* 0x000fe20008000f00 */
[----:B------:R-:W-:-:S04]  /*0770*/  IMAD.WIDE R14, R0, 0x4, R14 ;  /* 0x00000004000e7825 */ /* 0x000fc800078e020e */
[----:B------:R-:W-:-:S04]  /*0780*/  IMAD.WIDE R12, R0, 0x4, R12 ;  /* 0x00000004000c7825 */ /* 0x000fc800078e020c */
[----:B--2---:R-:W-:-:S05]  /*0790*/  FADD R21, R20, R21 ;  /* 0x0000001514157221 */ /* 0x004fca0000000000 */
[----:B------:R1:W-:Y:S04]  /*07a0*/  STG.E desc[UR16][R6.64+0x800], R21 ;  /* 0x0008001506007986 */ /* 0x0003e8000c101910 */
[----:B0-----:R-:W2:Y:S04]  /*07b0*/  LDG.E R5, desc[UR16][R12.64] ;  /* 0x000000100c057981 */ /* 0x001ea8000c1e1900 */
[----:B------:R-:W2:Y:S01]  /*07c0*/  LDG.E R10, desc[UR16][R14.64+-0x600] ;  /* 0xfffa00100e0a7981 */ /* 0x000ea2000c1e1900 */
[----:B------:R-:W-:Y:S02]  /*07d0*/  MOV R8, UR6 ;  /* 0x0000000600087c02 */ /* 0x000fe40008000f00 */
[----:B------:R-:W-:-:S03]  /*07e0*/  MOV R9, UR7 ;  /* 0x0000000700097c02 */ /* 0x000fc60008000f00 */
[----:B------:R-:W-:-:S04]  /*07f0*/  IMAD.WIDE R8, R0, 0x4, R8 ;  /* 0x0000000400087825 */ /* 0x000fc800078e0208 */
[----:B--2---:R-:W-:-:S05]  /*0800*/  FADD R5, R5, R10 ;  /* 0x0000000a05057221 */ /* 0x004fca0000000000 */
[----:B------:R0:W-:Y:S04]  /*0810*/  STG.E desc[UR16][R8.64+-0x600], R5 ;  /* 0xfffa000508007986 */ /* 0x0001e8000c101910 */
[----:B------:R-:W2:Y:S04]  /*0820*/  LDG.E R10, desc[UR16][R12.64+0x200] ;  /* 0x000200100c0a7981 */ /* 0x000ea8000c1e1900 */
[----:B------:R-:W2:Y:S02]  /*0830*/  LDG.E R11, desc[UR16][R14.64+-0x400] ;  /* 0xfffc00100e0b7981 */ /* 0x000ea4000c1e1900 */
[----:B--2---:R-:W-:-:S05]  /*0840*/  FADD R11, R10, R11 ;  /* 0x0000000b0a0b7221 */ /* 0x004fca0000000000 */
[----:B------:R2:W-:Y:S04]  /*0850*/  STG.E desc[UR16][R8.64+-0x400], R11 ;  /* 0xfffc000b08007986 */ /* 0x0005e8000c101910 */
[----:B-1----:R-:W3:Y:S04]  /*0860*/  LDG.E R6, desc[UR16][R12.64+0x400] ;  /* 0x000400100c067981 */ /* 0x002ee8000c1e1900 */
[----:B------:R-:W3:Y:S02]  /*0870*/  LDG.E R7, desc[UR16][R14.64+-0x200] ;  /* 0xfffe00100e077981 */ /* 0x000ee4000c1e1900 */
[----:B---3--:R-:W-:-:S05]  /*0880*/  FADD R7, R6, R7 ;  /* 0x0000000706077221 */ /* 0x008fca0000000000 */
        /* <DEDUP_REMOVED lines=10> */
[----:B--2---:R-:W4:Y:S02]  /*0930*/  LDG.E R11, desc[UR16][R14.64+0x400] ;  /* 0x000400100e0b7981 */ /* 0x004f24000c1e1900 */
[----:B----4-:R-:W-:-:S05]  /*0940*/  FADD R11, R6, R11 ;  /* 0x0000000b060b7221 */ /* 0x010fca0000000000 */
[----:B------:R3:W-:Y:S04]  /*0950*/  STG.E desc[UR16][R8.64+0x400], R11 ;  /* 0x0004000b08007986 */ /* 0x0007e8000c101910 */
[----:B------:R-:W2:Y:S04]  /*0960*/  LDG.E R6, desc[UR16][R12.64+0xc00] ;  /* 0x000c00100c067981 */ /* 0x000ea8000c1e1900 */
[----:B-1----:R-:W2:Y:S01]  /*0970*/  LDG.E R7, desc[UR16][R14.64+0x600] ;  /* 0x000600100e077981 */ /* 0x002ea2000c1e1900 */
        /* <DEDUP_REMOVED lines=8> */
.L_x_36:
[----:B------:R-:W-:Y:S05]  /*0a00*/  @!P0 EXIT ;  /* 0x000000000000894d */ /* 0x000fea0003800000 */
[----:B------:R-:W0:Y:S01]  /*0a10*/  LDCU.128 UR12, c[0x0][0x390] ;  /* 0x00007200ff0c77ac */ /* 0x000e220008000c00 */
[----:B------:R-:W1:Y:S01]  /*0a20*/  S2R R0, SR_TID.X ;  /* 0x0000000000007919 */ /* 0x000e620000002100 */
[----:B------:R-:W2:Y:S01]  /*0a30*/  LDCU.64 UR8, c[0x0][0x3a8] ;  /* 0x00007500ff0877ac */ /* 0x000ea20008000a00 */
[----:B------:R-:W-:Y:S01]  /*0a40*/  USHF.L.U32 UR10, UR10, 0x7, URZ ;  /* 0x000000070a0a7899 */ /* 0x000fe200080006ff */
[----:B------:R-:W4:Y:S03]  /*0a50*/  LDCU UR5, c[0x0][0x384] ;  /* 0x00007080ff0577ac */ /* 0x000f260008000800 */
[----:B------:R-:W-:-:S04]  /*0a60*/  UIMAD UR6, UR10, UR19, URZ ;  /* 0x000000130a0672a4 */ /* 0x000fc8000f8e02ff */
[----:B------:R-:W-:-:S04]  /*0a70*/  UIMAD.WIDE UR6, UR6, 0x4, URZ ;  /* 0x00000004060678a5 */ /* 0x000fc8000f8e02ff */
[----:B0-----:R-:W-:Y:S02]  /*0a80*/  UIADD3 UR14, UP0, UPT, UR6, UR14, URZ ;  /* 0x0000000e060e7290 */ /* 0x001fe4000ff1e0ff */
[----:B------:R-:W-:Y:S02]  /*0a90*/  UIADD3 UR12, UP2, UPT, UR6, UR12, URZ ;  /* 0x0000000c060c7290 */ /* 0x000fe4000ff5e0ff */
[----:B------:R-:W-:Y:S02]  /*0aa0*/  UIADD3.X UR15, UPT, UPT, UR7, UR15, URZ, UP0, !UPT ;  /* 0x0000000f070f7290 */ /* 0x000fe400087fe4ff */
[----:B------:R-:W-:Y:S01]  /*0ab0*/  UISETP.GE.U32.AND UP0, UPT, UR24, 0x8, UPT ;  /* 0x000000081800788c */ /* 0x000fe2000bf06070 */
[----:B------:R-:W-:Y:S01]  /*0ac0*/  MOV R6, UR14 ;  /* 0x0000000e00067c02 */ /* 0x000fe20008000f00 */
[----:B--2---:R-:W-:Y:S01]  /*0ad0*/  UIADD3 UR8, UP1, UPT, UR6, UR8, URZ ;  /* 0x0000000806087290 */ /* 0x004fe2000ff3e0ff */
[----:B------:R-:W-:Y:S01]  /*0ae0*/  MOV R2, UR12 ;  /* 0x0000000c00027c02 */ /* 0x000fe20008000f00 */
[----:B----4-:R-:W-:Y:S01]  /*0af0*/  ULOP3.LUT UR10, UR5, 0x7, URZ, 0xc0, !UPT ;  /* 0x00000007050a7892 */ /* 0x010fe2000f8ec0ff */
[----:B---3--:R-:W-:Y:S01]  /*0b00*/  IMAD.U32 R7, RZ, RZ, UR15 ;  /* 0x0000000fff077e24 */ /* 0x008fe2000f8e00ff */
[----:B------:R-:W-:-:S02]  /*0b10*/  UIADD3.X UR13, UPT, UPT, UR7, UR13, URZ, UP2, !UPT ;  /* 0x0000000d070d7290 */ /* 0x000fc400097fe4ff */
[----:B------:R-:W-:Y:S01]  /*0b20*/  UIADD3.X UR9, UPT, UPT, UR7, UR9, URZ, UP1, !UPT ;  /* 0x0000000907097290 */ /* 0x000fe20008ffe4ff */
[----:B------:R-:W-:Y:S02]  /*0b30*/  MOV R4, UR8 ;  /* 0x0000000800047c02 */ /* 0x000fe40008000f00 */
[----:B------:R-:W-:Y:S02]  /*0b40*/  ISETP.NE.AND P0, PT, RZ, UR10, PT ;  /* 0x0000000aff007c0c */ /* 0x000fe4000bf05270 */
[----:B------:R-:W-:Y:S02]  /*0b50*/  MOV R3, UR13 ;  /* 0x0000000d00037c02 */ /* 0x000fe40008000f00 */
[----:B------:R-:W-:Y:S01]  /*0b60*/  MOV R5, UR9 ;  /* 0x0000000900057c02 */ /* 0x000fe20008000f00 */
[----:B-1----:R-:W-:Y:S08]  /*0b70*/  BRA.U !UP0, `(.L_x_38) ;  /* 0x0000000108987547 */ /* 0x002ff0000b800000 */
[----:B------:R-:W-:-:S04]  /*0b80*/  MOV R13, UR4 ;  /* 0x00000004000d7c02 */ /* 0x000fc80008000f00 */
[----:B------:R-:W-:-:S05]  /*0b90*/  LEA R13, R13, R0, 0x7 ;  /* 0x000000000d0d7211 */ /* 0x000fca00078e38ff */
        /* <DEDUP_REMOVED lines=32> */
[----:B---3--:R-:W2:Y:S01]  /*0da0*/  LDG.E R21, desc[UR16][R8.64+0xe00] ;  /* 0x000e001008157981 */ /* 0x008ea2000c1e1900 */
[----:B------:R-:W-:Y:S01]  /*0db0*/  UIADD3 UR4, UPT, UPT, UR4, 0x8, URZ ;  /* 0x0000000804047890 */ /* 0x000fe2000fffe0ff */
[----:B--2---:R-:W-:-:S05]  /*0dc0*/  FADD R21, R14, R21 ;  /* 0x000000150e157221 */ /* 0x004fca0000000000 */
[----:B------:R0:W-:Y:S06]  /*0dd0*/  STG.E desc[UR16][R12.64+0xe00], R21 ;  /* 0x000e00150c007986 */ /* 0x0001ec000c101910 */
.L_x_38:
[----:B------:R-:W-:Y:S05]  /*0de0*/  @!P0 EXIT ;  /* 0x000000000000894d */ /* 0x000fea0003800000 */
[----:B------:R-:W-:Y:S02]  /*0df0*/  UISETP.GE.U32.AND UP0, UPT, UR10, 0x4, UPT ;  /* 0x000000040a00788c */ /* 0x000fe4000bf06070 */
[----:B------:R-:W-:-:S06]  /*0e00*/  ULOP3.LUT UR5, UR5, 0x3, URZ, 0xc0, !UPT ;  /* 0x0000000305057892 */ /* 0x000fcc000f8ec0ff */
[----:B------:R-:W-:Y:S01]  /*0e10*/  ISETP.NE.AND P0, PT, RZ, UR5, PT ;  /* 0x00000005ff007c0c */ /* 0x000fe2000bf05270 */
[----:B------:R-:W-:-:S12]  /*0e20*/  BRA.U !UP0, `(.L_x_39) ;  /* 0x0000000108587547 */ /* 0x000fd8000b800000 */
        /* <DEDUP_REMOVED lines=14> */
[----:B0-----:R-:W2:Y:S02]  /*0f10*/  LDG.E R13, desc[UR16][R4.64+0x400] ;  /* 0x00040010040d7981 */ /* 0x001ea4000c1e1900 */
[----:B--2---:R-:W-:-:S05]  /*0f20*/  FADD R13, R8, R13 ;  /* 0x0000000d080d7221 */ /* 0x004fca0000000000 */
[----:B------:R1:W-:Y:S04]  /*0f30*/  STG.E desc[UR16][R2.64+0x400], R13 ;  /* 0x0004000d02007986 */ /* 0x0003e8000c101910 */
[----:B------:R-:W2:Y:S04]  /*0f40*/  LDG.E R8, desc[UR16][R6.64+0x600] ;  /* 0x0006001006087981 */ /* 0x000ea8000c1e1900 */
[----:B------:R-:W2:Y:S01]  /*0f50*/  LDG.E R15, desc[UR16][R4.64+0x600] ;  /* 0x00060010040f7981 */ /* 0x000ea2000c1e1900 */
[----:B------:R-:W-:Y:S01]  /*0f60*/  UIADD3 UR4, UPT, UPT, UR4, 0x4, URZ ;  /* 0x0000000404047890 */ /* 0x000fe2000fffe0ff */
[----:B--2---:R-:W-:-:S05]  /*0f70*/  FADD R15, R8, R15 ;  /* 0x0000000f080f7221 */ /* 0x004fca0000000000 */
[----:B------:R1:W-:Y:S06]  /*0f80*/  STG.E desc[UR16][R2.64+0x600], R15 ;  /* 0x0006000f02007986 */ /* 0x0003ec000c101910 */
.L_x_39:
[----:B------:R-:W-:Y:S05]  /*0f90*/  @!P0 EXIT ;  /* 0x000000000000894d */ /* 0x000fea0003800000 */
[----:B------:R-:W2:Y:S01]  /*0fa0*/  LDCU.128 UR8, c[0x0][0x390] ;  /* 0x00007200ff0877ac */ /* 0x000ea20008000c00 */
[----:B-1----:R-:W-:Y:S01]  /*0fb0*/  IMAD.U32 R9, RZ, RZ, UR4 ;  /* 0x00000004ff097e24 */ /* 0x002fe2000f8e00ff */
[----:B------:R-:W1:Y:S04]  /*0fc0*/  LDCU.64 UR12, c[0x0][0x3a8] ;  /* 0x00007500ff0c77ac */ /* 0x000e680008000a00 */
[----:B------:R-:W-:Y:S01]  /*0fd0*/  LEA R9, R9, R0, 0x7 ;  /* 0x0000000009097211 */ /* 0x000fe200078e38ff */
[----:B--2---:R-:W-:Y:S02]  /*0fe0*/  UIMAD.WIDE UR6, UR18, 0x4, UR8 ;  /* 0x00000004120678a5 */ /* 0x004fe4000f8e0208 */
[----:B------:R-:W-:Y:S02]  /*0ff0*/  UIADD3 UR8, UPT, UPT, -UR5, URZ, URZ ;  /* 0x000000ff05087290 */ /* 0x000fe4000fffe1ff */
[----:B------:R-:W-:-:S02]  /*1000*/  UIMAD.WIDE UR10, UR18, 0x4, UR10 ;  /* 0x00000004120a78a5 */ /* 0x000fc4000f8e020a */
[----:B-1----:R-:W-:-:S12]  /*1010*/  UIMAD.WIDE UR4, UR18, 0x4, UR12 ;  /* 0x00000004120478a5 */ /* 0x002fd8000f8e020c */
.L_x_40:
[----:B------:R-:W-:Y:S02]  /*1020*/  MOV R4, UR4 ;  /* 0x0000000400047c02 */ /* 0x000fe40008000f00 */
[----:B------:R-:W-:Y:S02]  /*1030*/  MOV R5, UR5 ;  /* 0x0000000500057c02 */ /* 0x000fe40008000f00 */
[----:B------:R-:W-:Y:S02]  /*1040*/  MOV R6, UR10 ;  /* 0x0000000a00067c02 */ /* 0x000fe40008000f00 */
[----:B------:R-:W-:Y:S01]  /*1050*/  MOV R7, UR11 ;  /* 0x0000000b00077c02 */ /* 0x000fe20008000f00 */
[----:B------:R-:W-:-:S04]  /*1060*/  IMAD.WIDE R4, R9, 0x4, R4 ;  /* 0x0000000409047825 */ /* 0x000fc800078e0204 */
[----:B------:R-:W-:Y:S02]  /*1070*/  IMAD.WIDE R6, R9, 0x4, R6 ;  /* 0x0000000409067825 */ /* 0x000fe400078e0206 */
[----:B------:R-:W2:Y:S04]  /*1080*/  LDG.E R5, desc[UR16][R4.64] ;  /* 0x0000001004057981 */ /* 0x000ea8000c1e1900 */
[----:B------:R-:W2:Y:S01]  /*1090*/  LDG.E R6, desc[UR16][R6.64] ;  /* 0x0000001006067981 */ /* 0x000ea2000c1e1900 */
[----:B-1----:R-:W-:Y:S01]  /*10a0*/  MOV R2, UR6 ;  /* 0x0000000600027c02 */ /* 0x002fe20008000f00 */
[----:B------:R-:W-:Y:S01]  /*10b0*/  IMAD.U32 R3, RZ, RZ, UR7 ;  /* 0x00000007ff037e24 */ /* 0x000fe2000f8e00ff */
[----:B------:R-:W-:-:S03]  /*10c0*/  UIADD3 UR8, UPT, UPT, UR8, 0x1, URZ ;  /* 0x0000000108087890 */ /* 0x000fc6000fffe0ff */
[C---:B------:R-:W-:Y:S01]  /*10d0*/  IMAD.WIDE R2, R9.reuse, 0x4, R2 ;  /* 0x0000000409027825 */ /* 0x040fe200078e0202 */
[----:B------:R-:W-:Y:S01]  /*10e0*/  UISETP.NE.AND UP0, UPT, UR8, URZ, UPT ;  /* 0x000000ff0800728c */ /* 0x000fe2000bf05270 */
[----:B------:R-:W-:Y:S02]  /*10f0*/  IADD3 R9, PT, PT, R9, 0x80, RZ ;  /* 0x0000008009097810 */ /* 0x000fe40007ffe0ff */
[----:B--2---:R-:W-:-:S05]  /*1100*/  FADD R11, R6, R5 ;  /* 0x00000005060b7221 */ /* 0x004fca0000000000 */
[----:B------:R1:W-:Y:S01]  /*1110*/  STG.E desc[UR16][R2.64], R11 ;  /* 0x0000000b02007986 */ /* 0x0003e2000c101910 */
[----:B------:R-:W-:Y:S05]  /*1120*/  BRA.U UP0, `(.L_x_40) ;  /* 0xfffffffd00bc7547 */ /* 0x000fea000b83ffff */
[----:B------:R-:W-:Y:S05]  /*1130*/  EXIT ;  /* 0x000000000000794d */ /* 0x000fea0003800000 */
.L_x_35:
[----:B------:R-:W-:-:S06]  /*1140*/  UISETP.GE.AND UP0, UPT, UR5, 0x1, UPT ;  /* 0x000000010500788c */ /* 0x000fcc000bf06270 */
[----:B------:R-:W-:-:S13]  /*1150*/  PLOP3.LUT P0, PT, PT, PT, UP0, 0x80, 0x8 ;  /* 0x000000000008781c */ /* 0x000fda0003f0f008 */
[----:B012---:R-:W-:Y:S05]  /*1160*/  @!P0 EXIT ;  /* 0x000000000000894d */ /* 0x007fea0003800000 */
[----:B------:R-:W0:Y:S01]  /*1170*/  LDCU UR4, c[0x0][0x384] ;  /* 0x00007080ff0477ac */ /* 0x000e220008000800 */
[----:B------:R-:W1:Y:S01]  /*1180*/  S2R R0, SR_TID.X ;  /* 0x0000000000007919 */ /* 0x000e620000002100 */
[----:B------:R-:W-:Y:S01]  /*1190*/  HFMA2 R9, -RZ, RZ, 0, 0 ;  /* 0x00000000ff097431 */ /* 0x000fe200000001ff */
[----:B------:R-:W2:Y:S01]  /*11a0*/  LDCU.64 UR8, c[0x0][0x3a8] ;  /* 0x00007500ff0877ac */ /* 0x000ea20008000a00 */
[----:B------:R-:W3:Y:S01]  /*11b0*/  LDCU.128 UR12, c[0x0][0x390] ;  /* 0x00007200ff0c77ac */ /* 0x000ee20008000c00 */
[----:B0-----:R-:W-:-:S04]  /*11c0*/  USHF.L.U32 UR4, UR4, 0x7, URZ ;  /* 0x0000000704047899 */ /* 0x001fc800080006ff */
[----:B------:R-:W-:-:S04]  /*11d0*/  UIMAD UR4, UR4, UR19, URZ ;  /* 0x00000013040472a4 */ /* 0x000fc8000f8e02ff */
[----:B------:R-:W-:-:S04]  /*11e0*/  UIMAD.WIDE UR6, UR4, 0x4, URZ ;  /* 0x00000004040678a5 */ /* 0x000fc8000f8e02ff */
[----:B--2---:R-:W-:Y:S02]  /*11f0*/  UIADD3 UR8, UP0, UPT, UR6, UR8, URZ ;  /* 0x0000000806087290 */ /* 0x004fe4000ff1e0ff */
[----:B---3--:R-:W-:Y:S02]  /*1200*/  UIADD3 UR14, UP1, UPT, UR6, UR14, URZ ;  /* 0x0000000e060e7290 */ /* 0x008fe4000ff3e0ff */
[----:B------:R-:W-:Y:S02]  /*1210*/  UIADD3.X UR9, UPT, UPT, UR7, UR9, URZ, UP0, !UPT ;  /* 0x0000000907097290 */ /* 0x000fe400087fe4ff */
[----:B------:R-:W-:Y:S01]  /*1220*/  UISETP.GE.U32.AND UP0, UPT, UR5, 0x8, UPT ;  /* 0x000000080500788c */ /* 0x000fe2000bf06070 */
[----:B------:R-:W-:Y:S01]  /*1230*/  MOV R2, UR8 ;  /* 0x0000000800027c02 */ /* 0x000fe20008000f00 */
[----:B------:R-:W-:Y:S01]  /*1240*/  UIADD3 UR12, UP2, UPT, UR6, UR12, URZ ;  /* 0x0000000c060c7290 */ /* 0x000fe2000ff5e0ff */
[----:B------:R-:W-:Y:S01]  /*1250*/  MOV R4, UR14 ;  /* 0x0000000e00047c02 */ /* 0x000fe20008000f00 */
[----:B------:R-:W-:Y:S01]  /*1260*/  UIADD3.X UR15, UPT, UPT, UR7, UR15, URZ, UP1, !UPT ;  /* 0x0000000f070f7290 */ /* 0x000fe20008ffe4ff */
[----:B------:R-:W-:Y:S01]  /*1270*/  MOV R3, UR9 ;  /* 0x0000000900037c02 */ /* 0x000fe20008000f00 */
[----:B------:R-:W-:-:S02]  /*1280*/  UIADD3.X UR13, UPT, UPT, UR7, UR13, URZ, UP2, !UPT ;  /* 0x0000000d070d7290 */ /* 0x000fc400097fe4ff */
[----:B------:R-:W-:Y:S01]  /*1290*/  MOV R6, UR12 ;  /* 0x0000000c00067c02 */ /* 0x000fe20008000f00 */
[----:B------:R-:W-:Y:S01]  /*12a0*/  ULOP3.LUT UR6, UR5, 0x7, URZ, 0xc0, !UPT ;  /* 0x0000000705067892 */ /* 0x000fe2000f8ec0ff */
[----:B------:R-:W-:Y:S02]  /*12b0*/  MOV R5, UR15 ;  /* 0x0000000f00057c02 */ /* 0x000fe40008000f00 */
[----:B------:R-:W-:Y:S01]  /*12c0*/  IMAD.U32 R7, RZ, RZ, UR13 ;  /* 0x0000000dff077e24 */ /* 0x000fe2000f8e00ff */
[----:B-1----:R-:W-:Y:S08]  /*12d0*/  BRA.U !UP0, `(.L_x_41) ;  /* 0x0000000108fc7547 */ /* 0x002ff0000b800000 */
[----:B------:R-:W-:Y:S01]  /*12e0*/  ULOP3.LUT UR4, UR5, 0x7ffffff8, URZ, 0xc0, !UPT ;  /* 0x7ffffff805047892 */ /* 0x000fe2000f8ec0ff */
[----:B------:R-:W-:-:S05]  /*12f0*/  MOV R8, RZ ;  /* 0x000000ff00087202 */ /* 0x000fca0000000f00 */
[----:B------:R-:W-:-:S07]  /*1300*/  MOV R9, UR4 ;  /* 0x0000000400097c02 */ /* 0x000fce0008000f00 */
.L_x_44:
[----:B0-----:R-:W-:-:S04]  /*1310*/  LEA R15, R8, R0, 0x7 ;  /* 0x00000000080f7211 */ /* 0x001fc800078e38ff */
        /* <DEDUP_REMOVED lines=21> */
[----:B------:R-:W-:-:S05]  /*1470*/  VIADD R18, R15, 0x180 ;  /* 0x000001800f127836 */ /* 0x000fca0000000000 */
[----:B------:R-:W-:Y:S01]  /*1480*/  ISETP.GE.AND P1, PT, R18, UR10, PT ;  /* 0x0000000a12007c0c */ /* 0x000fe2000bf26270 */
[----:B--2---:R-:W-:-:S05]  /*1490*/  @!P0 FADD R19, R14, R19 ;  /* 0x000000130e138221 */ /* 0x004fca0000000000 */
[----:B------:R1:W-:Y:S07]  /*14a0*/  @!P0 STG.E desc[UR16][R16.64+0x200], R19 ;  /* 0x0002001310008986 */ /* 0x0003ee000c101910 */
[----:B------:R-:W2:Y:S04]  /*14b0*/  @!P1 LDG.E R14, desc[UR16][R10.64+0x400] ;  /* 0x000400100a0e9981 */ /* 0x000ea8000c1e1900 */
[----:B0-----:R-:W2:Y:S01]  /*14c0*/  @!P1 LDG.E R21, desc[UR16][R12.64+0x400] ;  /* 0x000400100c159981 */ /* 0x001ea2000c1e1900 */
[----:B------:R-:W-:-:S04]  /*14d0*/  IADD3 R18, PT, PT, R15, 0x200, RZ ;  /* 0x000002000f127810 */ /* 0x000fc80007ffe0ff */
[----:B------:R-:W-:Y:S01]  /*14e0*/  ISETP.GE.AND P0, PT, R18, UR10, PT ;  /* 0x0000000a12007c0c */ /* 0x000fe2000bf06270 */
[----:B--2---:R-:W-:-:S05]  /*14f0*/  @!P1 FADD R21, R14, R21 ;  /* 0x000000150e159221 */ /* 0x004fca0000000000 */
[----:B------:R0:W-:Y:S07]  /*1500*/  @!P1 STG.E desc[UR16][R16.64+0x400], R21 ;  /* 0x0004001510009986 */ /* 0x0001ee000c101910 */
[----:B------:R-:W2:Y:S04]  /*1510*/  @!P0 LDG.E R14, desc[UR16][R10.64+0x600] ;  /* 0x000600100a0e8981 */ /* 0x000ea8000c1e1900 */
[----:B------:R-:W2:Y:S01]  /*1520*/  @!P0 LDG.E R23, desc[UR16][R12.64+0x600] ;  /* 0x000600100c178981 */ /* 0x000ea2000c1e1900 */
[----:B------:R-:W-:-:S04]  /*1530*/  IADD3 R18, PT, PT, R15, 0x280, RZ ;  /* 0x000002800f127810 */ /* 0x000fc80007ffe0ff */
[----:B------:R-:W-:Y:S01]  /*1540*/  ISETP.GE.AND P1, PT, R18, UR10, PT ;  /* 0x0000000a12007c0c */ /* 0x000fe2000bf26270 */
[----:B--2---:R-:W-:-:S05]  /*1550*/  @!P0 FADD R23, R14, R23 ;  /* 0x000000170e178221 */ /* 0x004fca0000000000 */
[----:B------:R2:W-:Y:S07]  /*1560*/  @!P0 STG.E desc[UR16][R16.64+0x600], R23 ;  /* 0x0006001710008986 */ /* 0x0005ee000c101910 */
[----:B------:R-:W3:Y:S04]  /*1570*/  @!P1 LDG.E R14, desc[UR16][R10.64+0x800] ;  /* 0x000800100a0e9981 */ /* 0x000ee8000c1e1900 */
[----:B-1----:R-:W3:Y:S01]  /*1580*/  @!P1 LDG.E R19, desc[UR16][R12.64+0x800] ;  /* 0x000800100c139981 */ /* 0x002ee2000c1e1900 */
[----:B------:R-:W-:-:S04]  /*1590*/  IADD3 R18, PT, PT, R15, 0x300, RZ ;  /* 0x000003000f127810 */ /* 0x000fc80007ffe0ff */
[----:B------:R-:W-:Y:S01]  /*15a0*/  ISETP.GE.AND P0, PT, R18, UR10, PT ;  /* 0x0000000a12007c0c */ /* 0x000fe2000bf06270 */
[----:B---3--:R-:W-:-:S05]  /*15b0*/  @!P1 FADD R19, R14, R19 ;  /* 0x000000130e139221 */ /* 0x008fca0000000000 */
[----:B------:R2:W-:Y:S07]  /*15c0*/  @!P1 STG.E desc[UR16][R16.64+0x800], R19 ;  /* 0x0008001310009986 */ /* 0x0005ee000c101910 */
[----:B------:R-:W3:Y:S04]  /*15d0*/  @!P0 LDG.E R14, desc[UR16][R10.64+0xa00] ;  /* 0x000a00100a0e8981 */ /* 0x000ee8000c1e1900 */
[----:B0-----:R-:W3:Y:S01]  /*15e0*/  @!P0 LDG.E R21, desc[UR16][R12.64+0xa00] ;  /* 0x000a00100c158981 */ /* 0x001ee2000c1e1900 */
[----:B------:R-:W-:Y:S01]  /*15f0*/  IADD3 R15, PT, PT, R15, 0x380, RZ ;  /* 0x000003800f0f7810 */ /* 0x000fe20007ffe0ff */
[----:B------:R-:W-:Y:S01]  /*1600*/  BSSY.RECONVERGENT B0, `(.L_x_42) ;  /* 0x000000b000007945 */ /* 0x000fe20003800200 */
[----:B------:R-:W-:-:S04]  /*1610*/  IADD3 R8, PT, PT, R8, 0x8, RZ ;  /* 0x0000000808087810 */ /* 0x000fc80007ffe0ff */
[----:B------:R-:W-:Y:S01]  /*1620*/  ISETP.NE.AND P1, PT, R8, R9, PT ;  /* 0x000000090800720c */ /* 0x000fe20003f25270 */
[----:B---3--:R-:W-:-:S05]  /*1630*/  @!P0 FADD R21, R14, R21 ;  /* 0x000000150e158221 */ /* 0x008fca0000000000 */
[----:B------:R2:W-:Y:S01]  /*1640*/  @!P0 STG.E desc[UR16][R16.64+0xa00], R21 ;  /* 0x000a001510008986 */ /* 0x0005e2000c101910 */
[----:B------:R-:W-:-:S13]  /*1650*/  ISETP.GE.AND P0, PT, R15, UR10, PT ;  /* 0x0000000a0f007c0c */ /* 0x000fda000bf06270 */
[----:B--2---:R-:W-:Y:S05]  /*1660*/  @P0 BRA `(.L_x_43) ;  /* 0x0000000000100947 */ /* 0x004fea0003800000 */
[----:B------:R-:W2:Y:S04]  /*1670*/  LDG.E R10, desc[UR16][R10.64+0xc00] ;  /* 0x000c00100a0a7981 */ /* 0x000ea8000c1e1900 */
[----:B------:R-:W2:Y:S02]  /*1680*/  LDG.E R13, desc[UR16][R12.64+0xc00] ;  /* 0x000c00100c0d7981 */ /* 0x000ea4000c1e1900 */
[----:B--2---:R-:W-:-:S05]  /*1690*/  FADD R15, R10, R13 ;  /* 0x0000000d0a0f7221 */ /* 0x004fca0000000000 */
[----:B------:R0:W-:Y:S02]  /*16a0*/  STG.E desc[UR16][R16.64+0xc00], R15 ;  /* 0x000c000f10007986 */ /* 0x0001e4000c101910 */
.L_x_43:
[----:B------:R-:W-:Y:S05]  /*16b0*/  BSYNC.RECONVERGENT B0 ;  /* 0x0000000000007941 */ /* 0x000fea0003800200 */
.L_x_42:
[----:B------:R-:W-:Y:S05]  /*16c0*/  @P1 BRA `(.L_x_44) ;  /* 0xfffffffc00101947 */ /* 0x000fea000383ffff */
.L_x_41:
[----:B------:R-:W-:-:S13]  /*16d0*/  ISETP.NE.AND P0, PT, RZ, UR6, PT ;  /* 0x00000006ff007c0c */ /* 0x000fda000bf05270 */
[----:B------:R-:W-:Y:S05]  /*16e0*/  @!P0 EXIT ;  /* 0x000000000000894d */ /* 0x000fea0003800000 */
[----:B------:R-:W1:Y:S01]  /*16f0*/  LDC R8, c[0x0][0x384] ;  /* 0x0000e100ff087b82 */ /* 0x000e620000000800 */
[----:B------:R-:W-:Y:S01]  /*1700*/  UISETP.GE.U32.AND UP0, UPT, UR6, 0x4, UPT ;  /* 0x000000040600788c */ /* 0x000fe2000bf06070 */
[----:B-1----:R-:W-:-:S04]  /*1710*/  LOP3.LUT R24, R8, 0x3, RZ, 0xc0, !PT ;  /* 0x0000000308187812 */ /* 0x002fc800078ec0ff */
[----:B------:R-:W-:-:S04]  /*1720*/  ISETP.NE.AND P0, PT, R24, RZ, PT ;  /* 0x000000ff1800720c */ /* 0x000fc80003f05270 */
[----:B------:R-:W-:Y:S09]  /*1730*/  BRA.U !UP0, `(.L_x_45) ;  /* 0x0000000108947547 */ /* 0x000ff2000b800000 */
[----:B------:R-:W-:-:S04]  /*1740*/  LEA R11, R9, R0, 0x7 ;  /* 0x00000000090b7211 */ /* 0x000fc800078e38ff */
[----:B------:R-:W-:-:S13]  /*1750*/  ISETP.GE.AND P2, PT, R11, UR10, PT ;  /* 0x0000000a0b007c0c */ /* 0x000fda000bf46270 */
[----:B0-----:R-:W-:-:S04]  /*1760*/  @!P2 IMAD.WIDE R14, R11, 0x4, R4 ;  /* 0x000000040b0ea825 */ /* 0x001fc800078e0204 */
[C---:B------:R-:W-:Y:S02]  /*1770*/  @!P2 IMAD.WIDE R16, R11.reuse, 0x4, R2 ;  /* 0x000000040b10a825 */ /* 0x040fe400078e0202 */
[----:B------:R-:W2:Y:S04]  /*1780*/  @!P2 LDG.E R14, desc[UR16][R14.64] ;  /* 0x000000100e0ea981 */ /* 0x000ea8000c1e1900 */
[----:B------:R-:W2:Y:S01]  /*1790*/  @!P2 LDG.E R17, desc[UR16][R16.64] ;  /* 0x000000101011a981 */ /* 0x000ea2000c1e1900 */
[C---:B------:R-:W-:Y:S02]  /*17a0*/  VIADD R23, R11.reuse, 0x80 ;  /* 0x000000800b177836 */ /* 0x040fe40000000000 */
        /* <DEDUP_REMOVED lines=8> */
[----:B------:R-:W-:Y:S01]  /*1830*/  IADD3 R29, PT, PT, R11, 0x100, RZ ;  /* 0x000001000b1d7810 */ /* 0x000fe20007ffe0ff */
        /* <DEDUP_REMOVED lines=15> */
[----:B------:R-:W3:Y:S04]  /*1930*/  @!P1 LDG.E R12, desc[UR16][R12.64] ;  /* 0x000000100c0c9981 */ /* 0x000ee8000c1e1900 */
[----:B------:R-:W3:Y:S01]  /*1940*/  @!P1 LDG.E R19, desc[UR16][R18.64] ;  /* 0x0000001012139981 */ /* 0x000ee2000c1e1900 */
[----:B-1----:R-:W-:Y:S01]  /*1950*/  @!P1 IMAD.WIDE R14, R25, 0x4, R6 ;  /* 0x00000004190e9825 */ /* 0x002fe200078e0206 */
[----:B------:R-:W-:-:S03]  /*1960*/  IADD3 R9, PT, PT, R9, 0x4, RZ ;  /* 0x0000000409097810 */ /* 0x000fc60007ffe0ff */
[----:B---3--:R-:W-:-:S05]  /*1970*/  @!P1 FADD R17, R12, R19 ;  /* 0x000000130c119221 */ /* 0x008fca0000000000 */
[----:B------:R2:W-:Y:S02]  /*1980*/  @!P1 STG.E desc[UR16][R14.64], R17 ;  /* 0x000000110e009986 */ /* 0x0005e4000c101910 */
.L_x_45:
[----:B------:R-:W-:Y:S05]  /*1990*/  @!P0 EXIT ;  /* 0x000000000000894d */ /* 0x000fea0003800000 */
[----:B------:R-:W-:Y:S02]  /*19a0*/  ISETP.NE.AND P1, PT, R24, 0x1, PT ;  /* 0x000000011800780c */ /* 0x000fe40003f25270 */
[----:B------:R-:W-:-:S04]  /*19b0*/  LOP3.LUT R8, R8, 0x1, RZ, 0xc0, !PT ;  /* 0x0000000108087812 */ /* 0x000fc800078ec0ff */
[----:B------:R-:W-:-:S07]  /*19c0*/  ISETP.NE.U32.AND P0, PT, R8, 0x1, PT ;  /* 0x000000010800780c */ /* 0x000fce0003f05070 */
[----:B------:R-:W-:Y:S06]  /*19d0*/  @!P1 BRA `(.L_x_46) ;  /* 0x00000000004c9947 */ /* 0x000fec0003800000 */
[----:B0-2---:R-:W-:-:S04]  /*19e0*/  LEA R15, R9, R0, 0x7 ;  /* 0x00000000090f7211 */ /* 0x005fc800078e38ff */
        /* <DEDUP_REMOVED lines=18> */
.L_x_46:
[----:B------:R-:W-:Y:S05]  /*1b10*/  @P0 EXIT ;  /* 0x000000000000094d */ /* 0x000fea0003800000 */
[----:B------:R-:W-:-:S04]  /*1b20*/  LEA R9, R9, R0, 0x7 ;  /* 0x0000000009097211 */ /* 0x000fc800078e38ff */
[----:B------:R-:W-:-:S13]  /*1b30*/  ISETP.GE.AND P0, PT, R9, UR10, PT ;  /* 0x0000000a09007c0c */ /* 0x000fda000bf06270 */
[----:B------:R-:W-:Y:S05]  /*1b40*/  @P0 EXIT ;  /* 0x000000000000094d */ /* 0x000fea0003800000 */
[----:B------:R-:W-:-:S04]  /*1b50*/  IMAD.WIDE R4, R9, 0x4, R4 ;  /* 0x0000000409047825 */ /* 0x000fc800078e0204 */
[C---:B------:R-:W-:Y:S02]  /*1b60*/  IMAD.WIDE R2, R9.reuse, 0x4, R2 ;  /* 0x0000000409027825 */ /* 0x040fe400078e0202 */
[----:B------:R-:W3:Y:S04]  /*1b70*/  LDG.E R4, desc[UR16][R4.64] ;  /* 0x0000001004047981 */ /* 0x000ee8000c1e1900 */
[----:B------:R-:W3:Y:S01]  /*1b80*/  LDG.E R3, desc[UR16][R2.64] ;  /* 0x0000001002037981 */ /* 0x000ee2000c1e1900 */
[----:B------:R-:W-:-:S04]  /*1b90*/  IMAD.WIDE R6, R9, 0x4, R6 ;  /* 0x0000000409067825 */ /* 0x000fc800078e0206 */
[----:B---3--:R-:W-:-:S05]  /*1ba0*/  FADD R9, R4, R3 ;  /* 0x0000000304097221 */ /* 0x008fca0000000000 */
[----:B------:R-:W-:Y:S01]  /*1bb0*/  STG.E desc[UR16][R6.64], R9 ;  /* 0x0000000906007986 */ /* 0x000fe2000c101910 */
[----:B------:R-:W-:Y:S05]  /*1bc0*/  EXIT ;  /* 0x000000000000794d */ /* 0x000fea0003800000 */
.L_x_47:
        /* <DEDUP_REMOVED lines=11> */
.L_x_50:


//--------------------- .text._ZN3cub18CUB_300001_SM_10006detail11EmptyKernelIvEEvv --------------------------
	.section	.text._ZN3cub18CUB_300001_SM_10006detail11EmptyKernelIvEEvv,"ax",@progbits
	.align	128
        .global         _ZN3cub18CUB_300001_SM_10006detail11EmptyKernelIvEEvv
        .type           _ZN3cub18CUB_300001_SM_10006detail11EmptyKernelIvEEvv,@function
        .size           _ZN3cub18CUB_300001_SM_10006detail11EmptyKernelIvEEvv,(.L_x_51 - _ZN3cub18CUB_300001_SM_10006detail11EmptyKernelIvEEvv)
        .other          _ZN3cub18CUB_300001_SM_10006detail11EmptyKernelIvEEvv,@"STO_CUDA_ENTRY STV_DEFAULT"
_ZN3cub18CUB_300001_SM_10006detail11EmptyKernelIvEEvv:
.text._ZN3cub18CUB_300001_SM_10006detail11EmptyKernelIvEEvv:
[----:B------:R-:W-:Y:S01]  /*0000*/  LDC R1, c[0x0][0x37c] ;  /* 0x0000df00ff017b82 */ /* 0x000fe20000000800 */
[----:B------:R-:W-:Y:S05]  /*0010*/  EXIT ;  /* 0x000000000000794d */ /* 0x000fea0003800000 */
.L_x_48:
        /* <DEDUP_REMOVED lines=14> */
.L_x_51:


//--------------------- .nv.shared.reserved.0     --------------------------
	.section	.nv.shared.reserved.0,"aw",@nobits
	.weak		__nv_reservedSMEM_offset_0_alias
	.size		__nv_reservedSMEM_offset_0_alias, 0, 64
	.other		__nv_reservedSMEM_offset_0_alias,@"STO_CUDA_RESERVED_SHARED STV_DEFAULT"
__nv_reservedSMEM_offset_0_alias:
	.zero		0
	.zero		64


//--------------------- .nv.global                --------------------------
	.section	.nv.global,"aw",@nobits
.nv.global:
	.type		_ZN30_INTERNAL_7198082e_4_k_cu_main6thrust24THRUST_300001_SM_1000_NS3seqE,@object
	.size		_ZN30_INTERNAL_7198082e_4_k_cu_main6thrust24THRUST_300001_SM_1000_NS3seqE,(_ZN30_INTERNAL_7198082e_4_k_cu_main4cuda3std3__48in_placeE - _ZN30_INTERNAL_7198082e_4_k_cu_main6thrust24THRUST_300001_SM_1000_NS3seqE)
_ZN30_INTERNAL_7198082e_4_k_cu_main6thrust24THRUST_300001_SM_1000_NS3seqE:
	.zero		1
	.type		_ZN30_INTERNAL_7198082e_4_k_cu_main4cuda3std3__48in_placeE,@object
	.size		_ZN30_INTERNAL_7198082e_4_k_cu_main4cuda3std3__48in_placeE,(_ZN30_INTERNAL_7198082e_4_k_cu_main4cuda3std6ranges3__45__cpo4sizeE - _ZN30_INTERNAL_7198082e_4_k_cu_main4cuda3std3__48in_placeE)
_ZN30_INTERNAL_7198082e_4_k_cu_main4cuda3std3__48in_placeE:
	.zero		1
	.type		_ZN30_INTERNAL_7198082e_4_k_cu_main4cuda3std6ranges3__45__cpo4sizeE,@object
	.size		_ZN30_INTERNAL_7198082e_4_k_cu_main4cuda3std6ranges3__45__cpo4sizeE,(_ZN30_INTERNAL_7198082e_4_k_cu_main6thrust24THRUST_300001_SM_1000_NS12placeholders2_3E - _ZN30_INTERNAL_7198082e_4_k_cu_main4cuda3std6ranges3__45__cpo4sizeE)
_ZN30_INTERNAL_7198082e_4_k_cu_main4cuda3std6ranges3__45__cpo4sizeE:
	.zero		1
	.type		_ZN30_INTERNAL_7198082e_4_k_cu_main6thrust24THRUST_300001_SM_1000_NS12placeholders2_3E,@object
	.size		_ZN30_INTERNAL_7198082e_4_k_cu_main6thrust24THRUST_300001_SM_1000_NS12placeholders2_3E,(_ZN30_INTERNAL_7198082e_4_k_cu_main4cuda3std3__45__cpo6cbeginE - _ZN30_INTERNAL_7198082e_4_k_cu_main6thrust24THRUST_300001_SM_1000_NS12placeholders2_3E)
_ZN30_INTERNAL_7198082e_4_k_cu_main6thrust24THRUST_300001_SM_1000_NS12placeholders2_3E:
	.zero		1
	.type		_ZN30_INTERNAL_7198082e_4_k_cu_main4cuda3std3__45__cpo6cbeginE,@object
	.size		_ZN30_INTERNAL_7198082e_4_k_cu_main4cuda3std3__45__cpo6cbeginE,(_ZN30_INTERNAL_7198082e_4_k_cu_main4cuda3std6ranges3__45__cpo6cbeginE - _ZN30_INTERNAL_7198082e_4_k_cu_main4cuda3std3__45__cpo6cbeginE)
_ZN30_INTERNAL_7198082e_4_k_cu_main4cuda3std3__45__cpo6cbeginE:
	.zero		1
	.type		_ZN30_INTERNAL_7198082e_4_k_cu_main4cuda3std6ranges3__45__cpo6cbeginE,@object
	.size		_ZN30_INTERNAL_7198082e_4_k_cu_main4cuda3std6ranges3__45__cpo6cbeginE,(_ZN30_INTERNAL_7198082e_4_k_cu_main6thrust24THRUST_300001_SM_1000_NS12placeholders2_7E - _ZN30_INTERNAL_7198082e_4_k_cu_main4cuda3std6ranges3__45__cpo6cbeginE)
_ZN30_INTERNAL_7198082e_4_k_cu_main4cuda3std6ranges3__45__cpo6cbeginE:
	.zero		1
	.type		_ZN30_INTERNAL_7198082e_4_k_cu_main6thrust24THRUST_300001_SM_1000_NS12placeholders2_7E,@object
	.size		_ZN30_INTERNAL_7198082e_4_k_cu_main6thrust24THRUST_300001_SM_1000_NS12placeholders2_7E,(_ZN30_INTERNAL_7198082e_4_k_cu_main4cuda3std3__45__cpo7crbeginE - _ZN30_INTERNAL_7198082e_4_k_cu_main6thrust24THRUST_300001_SM_1000_NS12placeholders2_7E)
_ZN30_INTERNAL_7198082e_4_k_cu_main6thrust24THRUST_300001_SM_1000_NS12placeholders2_7E:
	.zero		1
	.type		_ZN30_INTERNAL_7198082e_4_k_cu_main4cuda3std3__45__cpo7crbeginE,@object
	.size		_ZN30_INTERNAL_7198082e_4_k_cu_main4cuda3std3__45__cpo7crbeginE,(_ZN30_INTERNAL_7198082e_4_k_cu_main4cuda3std6ranges3__45__cpo4nextE - _ZN30_INTERNAL_7198082e_4_k_cu_main4cuda3std3__45__cpo7crbeginE)
_ZN30_INTERNAL_7198082e_4_k_cu_main4cuda3std3__45__cpo7crbeginE:
	.zero		1
	.type		_ZN30_INTERNAL_7198082e_4_k_cu_main4cuda3std6ranges3__45__cpo4nextE,@object
	.size		_ZN30_INTERNAL_7198082e_4_k_cu_main4cuda3std6ranges3__45__cpo4nextE,(_ZN30_INTERNAL_7198082e_4_k_cu_main4cuda3std6ranges3__45__cpo4swapE - _ZN30_INTERNAL_7198082e_4_k_cu_main4cuda3std6ranges3__45__cpo4nextE)
_ZN30_INTERNAL_7198082e_4_k_cu_main4cuda3std6ranges3__45__cpo4nextE:
	.zero		1
	.type		_ZN30_INTERNAL_7198082e_4_k_cu_main4cuda3std6ranges3__45__cpo4swapE,@object
	.size		_ZN30_INTERNAL_7198082e_4_k_cu_main4cuda3std6ranges3__45__cpo4swapE,(_ZN30_INTERNAL_7198082e_4_k_cu_main6thrust24THRUST_300001_SM_1000_NS8cuda_cub10par_nosyncE - _ZN30_INTERNAL_7198082e_4_k_cu_main4cuda3std6ranges3__45__cpo4swapE)
_ZN30_INTERNAL_7198082e_4_k_cu_main4cuda3std6ranges3__45__cpo4swapE:
	.zero		1
	.type		_ZN30_INTERNAL_7198082e_4_k_cu_main6thrust24THRUST_300001_SM_1000_NS8cuda_cub10par_nosyncE,@object
	.size		_ZN30_INTERNAL_7198082e_4_k_cu_main6thrust24THRUST_300001_SM_1000_NS8cuda_cub10par_nosyncE,(_ZN30_INTERNAL_7198082e_4_k_cu_main6thrust24THRUST_300001_SM_1000_NS12placeholders2_9E - _ZN30_INTERNAL_7198082e_4_k_cu_main6thrust24THRUST_300001_SM_1000_NS8cuda_cub10par_nosyncE)
_ZN30_INTERNAL_7198082e_4_k_cu_main6thrust24THRUST_300001_SM_1000_NS8cuda_cub10par_nosyncE:
	.zero		1
	.type		_ZN30_INTERNAL_7198082e_4_k_cu_main6thrust24THRUST_300001_SM_1000_NS12placeholders2_9E,@object
	.size		_ZN30_INTERNAL_7198082e_4_k_cu_main6thrust24THRUST_300001_SM_1000_NS12placeholders2_9E,(_ZN30_INTERNAL_7198082e_4_k_cu_main4cuda3std3__432_GLOBAL__N__7198082e_4_k_cu_main6ignoreE - _ZN30_INTERNAL_7198082e_4_k_cu_main6thrust24THRUST_300001_SM_1000_NS12placeholders2_9E)
_ZN30_INTERNAL_7198082e_4_k_cu_main6thrust24THRUST_300001_SM_1000_NS12placeholders2_9E:
	.zero		1
	.type		_ZN30_INTERNAL_7198082e_4_k_cu_main4cuda3std3__432_GLOBAL__N__7198082e_4_k_cu_main6ignoreE,@object
	.size		_ZN30_INTERNAL_7198082e_4_k_cu_main4cuda3std3__432_GLOBAL__N__7198082e_4_k_cu_main6ignoreE,(_ZN30_INTERNAL_7198082e_4_k_cu_main4cuda3std6ranges3__45__cpo4dataE - _ZN30_INTERNAL_7198082e_4_k_cu_main4cuda3std3__432_GLOBAL__N__7198082e_4_k_cu_main6ignoreE)
_ZN30_INTERNAL_7198082e_4_k_cu_main4cuda3std3__432_GLOBAL__N__7198082e_4_k_cu_main6ignoreE:
	.zero		1
	.type		_ZN30_INTERNAL_7198082e_4_k_cu_main4cuda3std6ranges3__45__cpo4dataE,@object
	.size		_ZN30_INTERNAL_7198082e_4_k_cu_main4cuda3std6ranges3__45__cpo4dataE,(_ZN30_INTERNAL_7198082e_4_k_cu_main6thrust24THRUST_300001_SM_1000_NS12placeholders2_1E - _ZN30_INTERNAL_7198082e_4_k_cu_main4cuda3std6ranges3__45__cpo4dataE)
_ZN30_INTERNAL_7198082e_4_k_cu_main4cuda3std6ranges3__45__cpo4dataE:
	.zero		1
	.type		_ZN30_INTERNAL_7198082e_4_k_cu_main6thrust24THRUST_300001_SM_1000_NS12placeholders2_1E,@object
	.size		_ZN30_INTERNAL_7198082e_4_k_cu_main6thrust24THRUST_300001_SM_1000_NS12placeholders2_1E,(_ZN30_INTERNAL_7198082e_4_k_cu_main4cuda3std3__45__cpo5beginE - _ZN30_INTERNAL_7198082e_4_k_cu_main6thrust24THRUST_300001_SM_1000_NS12placeholders2_1E)
_ZN30_INTERNAL_7198082e_4_k_cu_main6thrust24THRUST_300001_SM_1000_NS12placeholders2_1E:
	.zero		1
	.type		_ZN30_INTERNAL_7198082e_4_k_cu_main4cuda3std3__45__cpo5beginE,@object
	.size		_ZN30_INTERNAL_7198082e_4_k_cu_main4cuda3std3__45__cpo5beginE,(_ZN30_INTERNAL_7198082e_4_k_cu_main4cuda3std6ranges3__45__cpo5beginE - _ZN30_INTERNAL_7198082e_4_k_cu_main4cuda3std3__45__cpo5beginE)
_ZN30_INTERNAL_7198082e_4_k_cu_main4cuda3std3__45__cpo5beginE:
	.zero		1
	.type		_ZN30_INTERNAL_7198082e_4_k_cu_main4cuda3std6ranges3__45__cpo5beginE,@object
	.size		_ZN30_INTERNAL_7198082e_4_k_cu_main4cuda3std6ranges3__45__cpo5beginE,(_ZN30_INTERNAL_7198082e_4_k_cu_main6thrust24THRUST_300001_SM_1000_NS12placeholders2_5E - _ZN30_INTERNAL_7198082e_4_k_cu_main4cuda3std6ranges3__45__cpo5beginE)
_ZN30_INTERNAL_7198082e_4_k_cu_main4cuda3std6ranges3__45__cpo5beginE:
	.zero		1
	.type		_ZN30_INTERNAL_7198082e_4_k_cu_main6thrust24THRUST_300001_SM_1000_NS12placeholders2_5E,@object
	.size		_ZN30_INTERNAL_7198082e_4_k_cu_main6thrust24THRUST_300001_SM_1000_NS12placeholders2_5E,(_ZN30_INTERNAL_7198082e_4_k_cu_main4cuda3std3__45__cpo6rbeginE - _ZN30_INTERNAL_7198082e_4_k_cu_main6thrust24THRUST_300001_SM_1000_NS12placeholders2_5E)
_ZN30_INTERNAL_7198082e_4_k_cu_main6thrust24THRUST_300001_SM_1000_NS12placeholders2_5E:
	.zero		1
	.type		_ZN30_INTERNAL_7198082e_4_k_cu_main4cuda3std3__45__cpo6rbeginE,@object
	.size		_ZN30_INTERNAL_7198082e_4_k_cu_main4cuda3std3__45__cpo6rbeginE,(_ZN30_INTERNAL_7198082e_4_k_cu_main4cuda3std6ranges3__45__cpo7advanceE - _ZN30_INTERNAL_7198082e_4_k_cu_main4cuda3std3__45__cpo6rbeginE)
_ZN30_INTERNAL_7198082e_4_k_cu_main4cuda3std3__45__cpo6rbeginE:
	.zero		1
	.type		_ZN30_INTERNAL_7198082e_4_k_cu_main4cuda3std6ranges3__45__cpo7advanceE,@object
	.size		_ZN30_INTERNAL_7198082e_4_k_cu_main4cuda3std6ranges3__45__cpo7advanceE,(_ZN30_INTERNAL_7198082e_4_k_cu_main4cuda3std3__47nulloptE - _ZN30_INTERNAL_7198082e_4_k_cu_main4cuda3std6ranges3__45__cpo7advanceE)
_ZN30_INTERNAL_7198082e_4_k_cu_main4cuda3std6ranges3__45__cpo7advanceE:
	.zero		1
	.type		_ZN30_INTERNAL_7198082e_4_k_cu_main4cuda3std3__47nulloptE,@object
	.size		_ZN30_INTERNAL_7198082e_4_k_cu_main4cuda3std3__47nulloptE,(_ZN30_INTERNAL_7198082e_4_k_cu_main4cuda3std6ranges3__45__cpo8distanceE - _ZN30_INTERNAL_7198082e_4_k_cu_main4cuda3std3__47nulloptE)
_ZN30_INTERNAL_7198082e_4_k_cu_main4cuda3std3__47nulloptE:
	.zero		1
	.type		_ZN30_INTERNAL_7198082e_4_k_cu_main4cuda3std6ranges3__45__cpo8distanceE,@object
	.size		_ZN30_INTERNAL_7198082e_4_k_cu_main4cuda3std6ranges3__45__cpo8distanceE,(_ZN30_INTERNAL_7198082e_4_k_cu_main6thrust24THRUST_300001_SM_1000_NS12placeholders3_10E - _ZN30_INTERNAL_7198082e_4_k_cu_main4cuda3std6ranges3__45__cpo8distanceE)
_ZN30_INTERNAL_7198082e_4_k_cu_main4cuda3std6ranges3__45__cpo8distanceE:
	.zero		1
	.type		_ZN30_INTERNAL_7198082e_4_k_cu_main6thrust24THRUST_300001_SM_1000_NS12placeholders3_10E,@object
	.size		_ZN30_INTERNAL_7198082e_4_k_cu_main6thrust24THRUST_300001_SM_1000_NS12placeholders3_10E,(_ZN30_INTERNAL_7198082e_4_k_cu_main4cuda3std3__419piecewise_constructE - _ZN30_INTERNAL_7198082e_4_k_cu_main6thrust24THRUST_300001_SM_1000_NS12placeholders3_10E)
_ZN30_INTERNAL_7198082e_4_k_cu_main6thrust24THRUST_300001_SM_1000_NS12placeholders3_10E:
	.zero		1
	.type		_ZN30_INTERNAL_7198082e_4_k_cu_main4cuda3std3__419piecewise_constructE,@object
	.size		_ZN30_INTERNAL_7198082e_4_k_cu_main4cuda3std3__419piecewise_constructE,(_ZN30_INTERNAL_7198082e_4_k_cu_main4cuda3std6ranges3__45__cpo5cdataE - _ZN30_INTERNAL_7198082e_4_k_cu_main4cuda3std3__419piecewise_constructE)
_ZN30_INTERNAL_7198082e_4_k_cu_main4cuda3std3__419piecewise_constructE:
	.zero		1
	.type		_ZN30_INTERNAL_7198082e_4_k_cu_main4cuda3std6ranges3__45__cpo5cdataE,@object
	.size		_ZN30_INTERNAL_7198082e_4_k_cu_main4cuda3std6ranges3__45__cpo5cdataE,(_ZN30_INTERNAL_7198082e_4_k_cu_main6thrust24THRUST_300001_SM_1000_NS12placeholders2_2E - _ZN30_INTERNAL_7198082e_4_k_cu_main4cuda3std6ranges3__45__cpo5cdataE)
_ZN30_INTERNAL_7198082e_4_k_cu_main4cuda3std6ranges3__45__cpo5cdataE:
	.zero		1
	.type		_ZN30_INTERNAL_7198082e_4_k_cu_main6thrust24THRUST_300001_SM_1000_NS12placeholders2_2E,@object
	.size		_ZN30_INTERNAL_7198082e_4_k_cu_main6thrust24THRUST_300001_SM_1000_NS12placeholders2_2E,(_ZN30_INTERNAL_7198082e_4_k_cu_main4cuda3std3__45__cpo3endE - _ZN30_INTERNAL_7198082e_4_k_cu_main6thrust24THRUST_300001_SM_1000_NS12placeholders2_2E)
_ZN30_INTERNAL_7198082e_4_k_cu_main6thrust24THRUST_300001_SM_1000_NS12placeholders2_2E:
	.zero		1
	.type		_ZN30_INTERNAL_7198082e_4_k_cu_main4cuda3std3__45__cpo3endE,@object
	.size		_ZN30_INTERNAL_7198082e_4_k_cu_main4cuda3std3__45__cpo3endE,(_ZN30_INTERNAL_7198082e_4_k_cu_main4cuda3std6ranges3__45__cpo3endE - _ZN30_INTERNAL_7198082e_4_k_cu_main4cuda3std3__45__cpo3endE)
_ZN30_INTERNAL_7198082e_4_k_cu_main4cuda3std3__45__cpo3endE:
	.zero		1
	.type		_ZN30_INTERNAL_7198082e_4_k_cu_main4cuda3std6ranges3__45__cpo3endE,@object
	.size		_ZN30_INTERNAL_7198082e_4_k_cu_main4cuda3std6ranges3__45__cpo3endE,(_ZN30_INTERNAL_7198082e_4_k_cu_main6thrust24THRUST_300001_SM_1000_NS12placeholders2_6E - _ZN30_INTERNAL_7198082e_4_k_cu_main4cuda3std6ranges3__45__cpo3endE)
_ZN30_INTERNAL_7198082e_4_k_cu_main4cuda3std6ranges3__45__cpo3endE:
	.zero		1
	.type		_ZN30_INTERNAL_7198082e_4_k_cu_main6thrust24THRUST_300001_SM_1000_NS12placeholders2_6E,@object
	.size		_ZN30_INTERNAL_7198082e_4_k_cu_main6thrust24THRUST_300001_SM_1000_NS12placeholders2_6E,(_ZN30_INTERNAL_7198082e_4_k_cu_main4cuda3std3__45__cpo4rendE - _ZN30_INTERNAL_7198082e_4_k_cu_main6thrust24THRUST_300001_SM_1000_NS12placeholders2_6E)
_ZN30_INTERNAL_7198082e_4_k_cu_main6thrust24THRUST_300001_SM_1000_NS12placeholders2_6E:
	.zero		1
	.type		_ZN30_INTERNAL_7198082e_4_k_cu_main4cuda3std3__45__cpo4rendE,@object
	.size		_ZN30_INTERNAL_7198082e_4_k_cu_main4cuda3std3__45__cpo4rendE,(_ZN30_INTERNAL_7198082e_4_k_cu_main4cuda3std6ranges3__45__cpo9iter_swapE - _ZN30_INTERNAL_7198082e_4_k_cu_main4cuda3std3__45__cpo4rendE)
_ZN30_INTERNAL_7198082e_4_k_cu_main4cuda3std3__45__cpo4rendE:
	.zero		1
	.type		_ZN30_INTERNAL_7198082e_4_k_cu_main4cuda3std6ranges3__45__cpo9iter_swapE,@object
	.size		_ZN30_INTERNAL_7198082e_4_k_cu_main4cuda3std6ranges3__45__cpo9iter_swapE,(_ZN30_INTERNAL_7198082e_4_k_cu_main4cuda3std3__48unexpectE - _ZN30_INTERNAL_7198082e_4_k_cu_main4cuda3std6ranges3__45__cpo9iter_swapE)
_ZN30_INTERNAL_7198082e_4_k_cu_main4cuda3std6ranges3__45__cpo9iter_swapE:
	.zero		1
	.type		_ZN30_INTERNAL_7198082e_4_k_cu_main4cuda3std3__48unexpectE,@object
	.size		_ZN30_INTERNAL_7198082e_4_k_cu_main4cuda3std3__48unexpectE,(_ZN30_INTERNAL_7198082e_4_k_cu_main6thrust24THRUST_300001_SM_1000_NS8cuda_cub3parE - _ZN30_INTERNAL_7198082e_4_k_cu_main4cuda3std3__48unexpectE)
_ZN30_INTERNAL_7198082e_4_k_cu_main4cuda3std3__48unexpectE:
	.zero		1
	.type		_ZN30_INTERNAL_7198082e_4_k_cu_main6thrust24THRUST_300001_SM_1000_NS8cuda_cub3parE,@object
	.size		_ZN30_INTERNAL_7198082e_4_k_cu_main6thrust24THRUST_300001_SM_1000_NS8cuda_cub3parE,(_ZN30_INTERNAL_7198082e_4_k_cu_main6thrust24THRUST_300001_SM_1000_NS12placeholders2_4E - _ZN30_INTERNAL_7198082e_4_k_cu_main6thrust24THRUST_300001_SM_1000_NS8cuda_cub3parE)
_ZN30_INTERNAL_7198082e_4_k_cu_main6thrust24THRUST_300001_SM_1000_NS8cuda_cub3parE:
	.zero		1
	.type		_ZN30_INTERNAL_7198082e_4_k_cu_main6thrust24THRUST_300001_SM_1000_NS12placeholders2_4E,@object
	.size		_ZN30_INTERNAL_7198082e_4_k_cu_main6thrust24THRUST_300001_SM_1000_NS12placeholders2_4E,(_ZN30_INTERNAL_7198082e_4_k_cu_main4cuda3std3__45__cpo4cendE - _ZN30_INTERNAL_7198082e_4_k_cu_main6thrust24THRUST_300001_SM_1000_NS12placeholders2_4E)
_ZN30_INTERNAL_7198082e_4_k_cu_main6thrust24THRUST_300001_SM_1000_NS12placeholders2_4E:
	.zero		1
	.type		_ZN30_INTERNAL_7198082e_4_k_cu_main4cuda3std3__45__cpo4cendE,@object
	.size		_ZN30_INTERNAL_7198082e_4_k_cu_main4cuda3std3__45__cpo4cendE,(_ZN30_INTERNAL_7198082e_4_k_cu_main4cuda3std6ranges3__45__cpo4cendE - _ZN30_INTERNAL_7198082e_4_k_cu_main4cuda3std3__45__cpo4cendE)
_ZN30_INTERNAL_7198082e_4_k_cu_main4cuda3std3__45__cpo4cendE:
	.zero		1
	.type		_ZN30_INTERNAL_7198082e_4_k_cu_main4cuda3std6ranges3__45__cpo4cendE,@object
	.size		_ZN30_INTERNAL_7198082e_4_k_cu_main4cuda3std6ranges3__45__cpo4cendE,(_ZN30_INTERNAL_7198082e_4_k_cu_main4cuda3std3__420unreachable_sentinelE - _ZN30_INTERNAL_7198082e_4_k_cu_main4cuda3std6ranges3__45__cpo4cendE)
_ZN30_INTERNAL_7198082e_4_k_cu_main4cuda3std6ranges3__45__cpo4cendE:
	.zero		1
	.type		_ZN30_INTERNAL_7198082e_4_k_cu_main4cuda3std3__420unreachable_sentinelE,@object
	.size		_ZN30_INTERNAL_7198082e_4_k_cu_main4cuda3std3__420unreachable_sentinelE,(_ZN30_INTERNAL_7198082e_4_k_cu_main4cuda3std6ranges3__45__cpo5ssizeE - _ZN30_INTERNAL_7198082e_4_k_cu_main4cuda3std3__420unreachable_sentinelE)
_ZN30_INTERNAL_7198082e_4_k_cu_main4cuda3std3__420unreachable_sentinelE:
	.zero		1
	.type		_ZN30_INTERNAL_7198082e_4_k_cu_main4cuda3std6ranges3__45__cpo5ssizeE,@object
	.size		_ZN30_INTERNAL_7198082e_4_k_cu_main4cuda3std6ranges3__45__cpo5ssizeE,(_ZN30_INTERNAL_7198082e_4_k_cu_main6thrust24THRUST_300001_SM_1000_NS12placeholders2_8E - _ZN30_INTERNAL_7198082e_4_k_cu_main4cuda3std6ranges3__45__cpo5ssizeE)
_ZN30_INTERNAL_7198082e_4_k_cu_main4cuda3std6ranges3__45__cpo5ssizeE:
	.zero		1
	.type		_ZN30_INTERNAL_7198082e_4_k_cu_main6thrust24THRUST_300001_SM_1000_NS12placeholders2_8E,@object
	.size		_ZN30_INTERNAL_7198082e_4_k_cu_main6thrust24THRUST_300001_SM_1000_NS12placeholders2_8E,(_ZN30_INTERNAL_7198082e_4_k_cu_main4cuda3std3__45__cpo5crendE - _ZN30_INTERNAL_7198082e_4_k_cu_main6thrust24THRUST_300001_SM_1000_NS12placeholders2_8E)
_ZN30_INTERNAL_7198082e_4_k_cu_main6thrust24THRUST_300001_SM_1000_NS12placeholders2_8E:
	.zero		1
	.type		_ZN30_INTERNAL_7198082e_4_k_cu_main4cuda3std3__45__cpo5crendE,@object
	.size		_ZN30_INTERNAL_7198082e_4_k_cu_main4cuda3std3__45__cpo5crendE,(_ZN30_INTERNAL_7198082e_4_k_cu_main4cuda3std6ranges3__45__cpo4prevE - _ZN30_INTERNAL_7198082e_4_k_cu_main4cuda3std3__45__cpo5crendE)
_ZN30_INTERNAL_7198082e_4_k_cu_main4cuda3std3__45__cpo5crendE:
	.zero		1
	.type		_ZN30_INTERNAL_7198082e_4_k_cu_main4cuda3std6ranges3__45__cpo4prevE,@object
	.size		_ZN30_INTERNAL_7198082e_4_k_cu_main4cuda3std6ranges3__45__cpo4prevE,(_ZN30_INTERNAL_7198082e_4_k_cu_main4cuda3std6ranges3__45__cpo9iter_moveE - _ZN30_INTERNAL_7198082e_4_k_cu_main4cuda3std6ranges3__45__cpo4prevE)
_ZN30_INTERNAL_7198082e_4_k_cu_main4cuda3std6ranges3__45__cpo4prevE:
	.zero		1
	.type		_ZN30_INTERNAL_7198082e_4_k_cu_main4cuda3std6ranges3__45__cpo9iter_moveE,@object
	.size		_ZN30_INTERNAL_7198082e_4_k_cu_main4cuda3std6ranges3__45__cpo9iter_moveE,(_ZN30_INTERNAL_7198082e_4_k_cu_main6thrust24THRUST_300001_SM_1000_NS6system6detail10sequential3seqE - _ZN30_INTERNAL_7198082e_4_k_cu_main4cuda3std6ranges3__45__cpo9iter_moveE)
_ZN30_INTERNAL_7198082e_4_k_cu_main4cuda3std6ranges3__45__cpo9iter_moveE:
	.zero		1
	.type		_ZN30_INTERNAL_7198082e_4_k_cu_main6thrust24THRUST_300001_SM_1000_NS6system6detail10sequential3seqE,@object
	.size		_ZN30_INTERNAL_7198082e_4_k_cu_main6thrust24THRUST_300001_SM_1000_NS6system6detail10sequential3seqE,(.L_31 - _ZN30_INTERNAL_7198082e_4_k_cu_main6thrust24THRUST_300001_SM_1000_NS6system6detail10sequential3seqE)
_ZN30_INTERNAL_7198082e_4_k_cu_main6thrust24THRUST_300001_SM_1000_NS6system6detail10sequential3seqE:
	.zero		1
.L_31:


//--------------------- .nv.constant0._ZN3cub18CUB_300001_SM_10006detail9transform16transform_kernelINS2_10policy_hubILb1EN4cuda3std3__45tupleIJN6thrust24THRUST_300001_SM_1000_NS6detail15normal_iteratorINSA_10device_ptrIfEEEESF_EEEE10policy1000El11add_functorIfESF_JPfSL_EEEvT0_iT1_T2_DpNS2_10kernel_argIT3_EE --------------------------
	.section	.nv.constant0._ZN3cub18CUB_300001_SM_10006detail9transform16transform_kernelINS2_10policy_hubILb1EN4cuda3std3__45tupleIJN6thrust24THRUST_300001_SM_1000_NS6detail15normal_iteratorINSA_10device_ptrIfEEEESF_EEEE10policy1000El11add_functorIfESF_JPfSL_EEEvT0_iT1_T2_DpNS2_10kernel_argIT3_EE,"a",@progbits
	.sectionflags	@""
	.align	4
.nv.constant0._ZN3cub18CUB_300001_SM_10006detail9transform16transform_kernelINS2_10policy_hubILb1EN4cuda3std3__45tupleIJN6thrust24THRUST_300001_SM_1000_NS6detail15normal_iteratorINSA_10device_ptrIfEEEESF_EEEE10policy1000El11add_functorIfESF_JPfSL_EEEvT0_iT1_T2_DpNS2_10kernel_argIT3_EE:
	.zero		952


//--------------------- .nv.constant0._ZN3cub18CUB_300001_SM_10006detail9transform16transform_kernelINS2_10policy_hubILb1EN4cuda3std3__45tupleIJN6thrust24THRUST_300001_SM_1000_NS6detail15normal_iteratorINSA_10device_ptrIfEEEESF_EEEE10policy1000Ei11add_functorIfESF_JPfSL_EEEvT0_iT1_T2_DpNS2_10kernel_argIT3_EE --------------------------
	.section	.nv.constant0._ZN3cub18CUB_300001_SM_10006detail9transform16transform_kernelINS2_10policy_hubILb1EN4cuda3std3__45tupleIJN6thrust24THRUST_300001_SM_1000_NS6detail15normal_iteratorINSA_10device_ptrIfEEEESF_EEEE10policy1000Ei11add_functorIfESF_JPfSL_EEEvT0_iT1_T2_DpNS2_10kernel_argIT3_EE,"a",@progbits
	.sectionflags	@""
	.align	4
.nv.constant0._ZN3cub18CUB_300001_SM_10006detail9transform16transform_kernelINS2_10policy_hubILb1EN4cuda3std3__45tupleIJN6thrust24THRUST_300001_SM_1000_NS6detail15normal_iteratorINSA_10device_ptrIfEEEESF_EEEE10policy1000Ei11add_functorIfESF_JPfSL_EEEvT0_iT1_T2_DpNS2_10kernel_argIT3_EE:
	.zero		952


//--------------------- .nv.constant0._ZN3cub18CUB_300001_SM_10006detail11EmptyKernelIvEEvv --------------------------
	.section	.nv.constant0._ZN3cub18CUB_300001_SM_10006detail11EmptyKernelIvEEvv,"a",@progbits
	.sectionflags	@""
	.align	4
.nv.constant0._ZN3cub18CUB_300001_SM_10006detail11EmptyKernelIvEEvv:
	.zero		896


//--------------------- SYMBOLS --------------------------

	.type		.nv.reservedSmem.offset0,@object
	.size		.nv.reservedSmem.offset0,0x4
